//
// Generated by NVIDIA NVVM Compiler
//
// Compiler Build ID: CL-36424714
// Cuda compilation tools, release 13.0, V13.0.88
// Based on NVVM 20.0.0
//

.version 9.0
.target sm_100
.address_size 64

	// .globl	_Z10initRandomjP17curandStateXORWOW
.global .align 4 .b8 precalc_xorwow_matrix[102400];
.global .align 4 .b8 precalc_xorwow_offset_matrix[102400];
.global .align 4 .b8 mrg32k3aM1[2304];
.global .align 4 .b8 mrg32k3aM2[2304];
.global .align 4 .b8 mrg32k3aM1SubSeq[2016];
.global .align 4 .b8 mrg32k3aM2SubSeq[2016];
.global .align 4 .b8 mrg32k3aM1Seq[2304];
.global .align 4 .b8 mrg32k3aM2Seq[2304];
.const .align 8 .b8 __cr_lgamma_table[72];
.const .align 4 .b8 cudaColorTranslation[148];

.visible .entry _Z10initRandomjP17curandStateXORWOW(
	.param .u32 _Z10initRandomjP17curandStateXORWOW_param_0,
	.param .u64 .ptr .align 1 _Z10initRandomjP17curandStateXORWOW_param_1
)
{
	.reg .pred 	%p<24>;
	.reg .b32 	%r<409>;
	.reg .b64 	%rd<18>;

	ld.param.u32 	%r182, [_Z10initRandomjP17curandStateXORWOW_param_0];
	ld.param.u64 	%rd8, [_Z10initRandomjP17curandStateXORWOW_param_1];
	cvta.to.global.u64 	%rd9, %rd8;
	mov.u32 	%r183, %ntid.x;
	mov.u32 	%r184, %ctaid.x;
	mov.u32 	%r185, %tid.x;
	mad.lo.s32 	%r186, %r183, %r184, %r185;
	cvt.s64.s32 	%rd17, %r186;
	mul.wide.s32 	%rd10, %r186, 48;
	add.s64 	%rd2, %rd9, %rd10;
	xor.b32  	%r187, %r182, -1429050551;
	mul.lo.s32 	%r188, %r187, 1099087573;
	add.s32 	%r189, %r188, -638133224;
	add.s32 	%r190, %r188, 123456789;
	st.global.v2.u32 	[%rd2], {%r189, %r190};
	xor.b32  	%r191, %r188, 362436069;
	mov.b32 	%r192, -123459836;
	st.global.v2.u32 	[%rd2+8], {%r191, %r192};
	add.s32 	%r193, %r188, 5783321;
	mov.b32 	%r194, -589760388;
	st.global.v2.u32 	[%rd2+16], {%r194, %r193};
	setp.eq.s32 	%p1, %r186, 0;
	@%p1 bra 	$L__BB0_42;
	mov.b32 	%r315, 0;
	mov.u64 	%rd12, precalc_xorwow_matrix;
$L__BB0_2:
	and.b64  	%rd4, %rd17, 3;
	setp.eq.s64 	%p2, %rd4, 0;
	@%p2 bra 	$L__BB0_41;
	mul.wide.u32 	%rd11, %r315, 3200;
	add.s64 	%rd5, %rd12, %rd11;
	cvt.u32.u64 	%r2, %rd4;
	mov.b32 	%r316, 0;
$L__BB0_4:
	mov.b32 	%r329, 0;
	mov.u32 	%r330, %r329;
	mov.u32 	%r331, %r329;
	mov.u32 	%r332, %r329;
	mov.u32 	%r333, %r329;
	mov.u32 	%r322, %r329;
$L__BB0_5:
	mul.wide.u32 	%rd13, %r322, 4;
	add.s64 	%rd14, %rd2, %rd13;
	ld.global.u32 	%r10, [%rd14+4];
	shl.b32 	%r11, %r322, 5;
	mov.b32 	%r328, 0;
$L__BB0_6:
	.pragma "nounroll";
	shr.u32 	%r199, %r10, %r328;
	and.b32  	%r200, %r199, 1;
	setp.eq.b32 	%p3, %r200, 1;
	not.pred 	%p4, %p3;
	add.s32 	%r201, %r11, %r328;
	mul.lo.s32 	%r202, %r201, 5;
	mul.wide.u32 	%rd15, %r202, 4;
	add.s64 	%rd6, %rd5, %rd15;
	@%p4 bra 	$L__BB0_8;
	ld.global.u32 	%r203, [%rd6];
	xor.b32  	%r333, %r333, %r203;
	ld.global.u32 	%r204, [%rd6+4];
	xor.b32  	%r332, %r332, %r204;
	ld.global.u32 	%r205, [%rd6+8];
	xor.b32  	%r331, %r331, %r205;
	ld.global.u32 	%r206, [%rd6+12];
	xor.b32  	%r330, %r330, %r206;
	ld.global.u32 	%r207, [%rd6+16];
	xor.b32  	%r329, %r329, %r207;
$L__BB0_8:
	and.b32  	%r209, %r199, 2;
	setp.eq.s32 	%p5, %r209, 0;
	@%p5 bra 	$L__BB0_10;
	ld.global.u32 	%r210, [%rd6+20];
	xor.b32  	%r333, %r333, %r210;
	ld.global.u32 	%r211, [%rd6+24];
	xor.b32  	%r332, %r332, %r211;
	ld.global.u32 	%r212, [%rd6+28];
	xor.b32  	%r331, %r331, %r212;
	ld.global.u32 	%r213, [%rd6+32];
	xor.b32  	%r330, %r330, %r213;
	ld.global.u32 	%r214, [%rd6+36];
	xor.b32  	%r329, %r329, %r214;
$L__BB0_10:
	and.b32  	%r216, %r199, 4;
	setp.eq.s32 	%p6, %r216, 0;
	@%p6 bra 	$L__BB0_12;
	ld.global.u32 	%r217, [%rd6+40];
	xor.b32  	%r333, %r333, %r217;
	ld.global.u32 	%r218, [%rd6+44];
	xor.b32  	%r332, %r332, %r218;
	ld.global.u32 	%r219, [%rd6+48];
	xor.b32  	%r331, %r331, %r219;
	ld.global.u32 	%r220, [%rd6+52];
	xor.b32  	%r330, %r330, %r220;
	ld.global.u32 	%r221, [%rd6+56];
	xor.b32  	%r329, %r329, %r221;
$L__BB0_12:
	and.b32  	%r223, %r199, 8;
	setp.eq.s32 	%p7, %r223, 0;
	@%p7 bra 	$L__BB0_14;
	ld.global.u32 	%r224, [%rd6+60];
	xor.b32  	%r333, %r333, %r224;
	ld.global.u32 	%r225, [%rd6+64];
	xor.b32  	%r332, %r332, %r225;
	ld.global.u32 	%r226, [%rd6+68];
	xor.b32  	%r331, %r331, %r226;
	ld.global.u32 	%r227, [%rd6+72];
	xor.b32  	%r330, %r330, %r227;
	ld.global.u32 	%r228, [%rd6+76];
	xor.b32  	%r329, %r329, %r228;
$L__BB0_14:
	and.b32  	%r230, %r199, 16;
	setp.eq.s32 	%p8, %r230, 0;
	@%p8 bra 	$L__BB0_16;
	ld.global.u32 	%r231, [%rd6+80];
	xor.b32  	%r333, %r333, %r231;
	ld.global.u32 	%r232, [%rd6+84];
	xor.b32  	%r332, %r332, %r232;
	ld.global.u32 	%r233, [%rd6+88];
	xor.b32  	%r331, %r331, %r233;
	ld.global.u32 	%r234, [%rd6+92];
	xor.b32  	%r330, %r330, %r234;
	ld.global.u32 	%r235, [%rd6+96];
	xor.b32  	%r329, %r329, %r235;
$L__BB0_16:
	and.b32  	%r237, %r199, 32;
	setp.eq.s32 	%p9, %r237, 0;
	@%p9 bra 	$L__BB0_18;
	ld.global.u32 	%r238, [%rd6+100];
	xor.b32  	%r333, %r333, %r238;
	ld.global.u32 	%r239, [%rd6+104];
	xor.b32  	%r332, %r332, %r239;
	ld.global.u32 	%r240, [%rd6+108];
	xor.b32  	%r331, %r331, %r240;
	ld.global.u32 	%r241, [%rd6+112];
	xor.b32  	%r330, %r330, %r241;
	ld.global.u32 	%r242, [%rd6+116];
	xor.b32  	%r329, %r329, %r242;
$L__BB0_18:
	and.b32  	%r244, %r199, 64;
	setp.eq.s32 	%p10, %r244, 0;
	@%p10 bra 	$L__BB0_20;
	ld.global.u32 	%r245, [%rd6+120];
	xor.b32  	%r333, %r333, %r245;
	ld.global.u32 	%r246, [%rd6+124];
	xor.b32  	%r332, %r332, %r246;
	ld.global.u32 	%r247, [%rd6+128];
	xor.b32  	%r331, %r331, %r247;
	ld.global.u32 	%r248, [%rd6+132];
	xor.b32  	%r330, %r330, %r248;
	ld.global.u32 	%r249, [%rd6+136];
	xor.b32  	%r329, %r329, %r249;
$L__BB0_20:
	and.b32  	%r251, %r199, 128;
	setp.eq.s32 	%p11, %r251, 0;
	@%p11 bra 	$L__BB0_22;
	ld.global.u32 	%r252, [%rd6+140];
	xor.b32  	%r333, %r333, %r252;
	ld.global.u32 	%r253, [%rd6+144];
	xor.b32  	%r332, %r332, %r253;
	ld.global.u32 	%r254, [%rd6+148];
	xor.b32  	%r331, %r331, %r254;
	ld.global.u32 	%r255, [%rd6+152];
	xor.b32  	%r330, %r330, %r255;
	ld.global.u32 	%r256, [%rd6+156];
	xor.b32  	%r329, %r329, %r256;
$L__BB0_22:
	and.b32  	%r258, %r199, 256;
	setp.eq.s32 	%p12, %r258, 0;
	@%p12 bra 	$L__BB0_24;
	ld.global.u32 	%r259, [%rd6+160];
	xor.b32  	%r333, %r333, %r259;
	ld.global.u32 	%r260, [%rd6+164];
	xor.b32  	%r332, %r332, %r260;
	ld.global.u32 	%r261, [%rd6+168];
	xor.b32  	%r331, %r331, %r261;
	ld.global.u32 	%r262, [%rd6+172];
	xor.b32  	%r330, %r330, %r262;
	ld.global.u32 	%r263, [%rd6+176];
	xor.b32  	%r329, %r329, %r263;
$L__BB0_24:
	and.b32  	%r265, %r199, 512;
	setp.eq.s32 	%p13, %r265, 0;
	@%p13 bra 	$L__BB0_26;
	ld.global.u32 	%r266, [%rd6+180];
	xor.b32  	%r333, %r333, %r266;
	ld.global.u32 	%r267, [%rd6+184];
	xor.b32  	%r332, %r332, %r267;
	ld.global.u32 	%r268, [%rd6+188];
	xor.b32  	%r331, %r331, %r268;
	ld.global.u32 	%r269, [%rd6+192];
	xor.b32  	%r330, %r330, %r269;
	ld.global.u32 	%r270, [%rd6+196];
	xor.b32  	%r329, %r329, %r270;
$L__BB0_26:
	and.b32  	%r272, %r199, 1024;
	setp.eq.s32 	%p14, %r272, 0;
	@%p14 bra 	$L__BB0_28;
	ld.global.u32 	%r273, [%rd6+200];
	xor.b32  	%r333, %r333, %r273;
	ld.global.u32 	%r274, [%rd6+204];
	xor.b32  	%r332, %r332, %r274;
	ld.global.u32 	%r275, [%rd6+208];
	xor.b32  	%r331, %r331, %r275;
	ld.global.u32 	%r276, [%rd6+212];
	xor.b32  	%r330, %r330, %r276;
	ld.global.u32 	%r277, [%rd6+216];
	xor.b32  	%r329, %r329, %r277;
$L__BB0_28:
	and.b32  	%r279, %r199, 2048;
	setp.eq.s32 	%p15, %r279, 0;
	@%p15 bra 	$L__BB0_30;
	ld.global.u32 	%r280, [%rd6+220];
	xor.b32  	%r333, %r333, %r280;
	ld.global.u32 	%r281, [%rd6+224];
	xor.b32  	%r332, %r332, %r281;
	ld.global.u32 	%r282, [%rd6+228];
	xor.b32  	%r331, %r331, %r282;
	ld.global.u32 	%r283, [%rd6+232];
	xor.b32  	%r330, %r330, %r283;
	ld.global.u32 	%r284, [%rd6+236];
	xor.b32  	%r329, %r329, %r284;
$L__BB0_30:
	and.b32  	%r286, %r199, 4096;
	setp.eq.s32 	%p16, %r286, 0;
	@%p16 bra 	$L__BB0_32;
	ld.global.u32 	%r287, [%rd6+240];
	xor.b32  	%r333, %r333, %r287;
	ld.global.u32 	%r288, [%rd6+244];
	xor.b32  	%r332, %r332, %r288;
	ld.global.u32 	%r289, [%rd6+248];
	xor.b32  	%r331, %r331, %r289;
	ld.global.u32 	%r290, [%rd6+252];
	xor.b32  	%r330, %r330, %r290;
	ld.global.u32 	%r291, [%rd6+256];
	xor.b32  	%r329, %r329, %r291;
$L__BB0_32:
	and.b32  	%r293, %r199, 8192;
	setp.eq.s32 	%p17, %r293, 0;
	@%p17 bra 	$L__BB0_34;
	ld.global.u32 	%r294, [%rd6+260];
	xor.b32  	%r333, %r333, %r294;
	ld.global.u32 	%r295, [%rd6+264];
	xor.b32  	%r332, %r332, %r295;
	ld.global.u32 	%r296, [%rd6+268];
	xor.b32  	%r331, %r331, %r296;
	ld.global.u32 	%r297, [%rd6+272];
	xor.b32  	%r330, %r330, %r297;
	ld.global.u32 	%r298, [%rd6+276];
	xor.b32  	%r329, %r329, %r298;
$L__BB0_34:
	and.b32  	%r300, %r199, 16384;
	setp.eq.s32 	%p18, %r300, 0;
	@%p18 bra 	$L__BB0_36;
	ld.global.u32 	%r301, [%rd6+280];
	xor.b32  	%r333, %r333, %r301;
	ld.global.u32 	%r302, [%rd6+284];
	xor.b32  	%r332, %r332, %r302;
	ld.global.u32 	%r303, [%rd6+288];
	xor.b32  	%r331, %r331, %r303;
	ld.global.u32 	%r304, [%rd6+292];
	xor.b32  	%r330, %r330, %r304;
	ld.global.u32 	%r305, [%rd6+296];
	xor.b32  	%r329, %r329, %r305;
$L__BB0_36:
	and.b32  	%r307, %r199, 32768;
	setp.eq.s32 	%p19, %r307, 0;
	@%p19 bra 	$L__BB0_38;
	ld.global.u32 	%r308, [%rd6+300];
	xor.b32  	%r333, %r333, %r308;
	ld.global.u32 	%r309, [%rd6+304];
	xor.b32  	%r332, %r332, %r309;
	ld.global.u32 	%r310, [%rd6+308];
	xor.b32  	%r331, %r331, %r310;
	ld.global.u32 	%r311, [%rd6+312];
	xor.b32  	%r330, %r330, %r311;
	ld.global.u32 	%r312, [%rd6+316];
	xor.b32  	%r329, %r329, %r312;
$L__BB0_38:
	add.s32 	%r328, %r328, 16;
	setp.ne.s32 	%p20, %r328, 32;
	@%p20 bra 	$L__BB0_6;
	mad.lo.s32 	%r313, %r322, -31, %r11;
	add.s32 	%r322, %r313, 1;
	setp.ne.s32 	%p21, %r322, 5;
	@%p21 bra 	$L__BB0_5;
	st.global.u32 	[%rd2+4], %r333;
	st.global.u32 	[%rd2+8], %r332;
	st.global.u32 	[%rd2+12], %r331;
	st.global.u32 	[%rd2+16], %r330;
	st.global.u32 	[%rd2+20], %r329;
	add.s32 	%r316, %r316, 1;
	setp.lt.u32 	%p22, %r316, %r2;
	@%p22 bra 	$L__BB0_4;
$L__BB0_41:
	shr.u64 	%rd7, %rd17, 2;
	add.s32 	%r315, %r315, 1;
	setp.gt.u64 	%p23, %rd17, 3;
	mov.u64 	%rd17, %rd7;
	@%p23 bra 	$L__BB0_2;
$L__BB0_42:
	mov.b32 	%r314, 0;
	st.global.v2.u32 	[%rd2+24], {%r314, %r314};
	st.global.u32 	[%rd2+32], %r314;
	mov.b64 	%rd16, 0;
	st.global.u64 	[%rd2+40], %rd16;
	ret;

}
	// .globl	_Z10genRandomsP17curandStateXORWOWPfi
.visible .entry _Z10genRandomsP17curandStateXORWOWPfi(
	.param .u64 .ptr .align 1 _Z10genRandomsP17curandStateXORWOWPfi_param_0,
	.param .u64 .ptr .align 1 _Z10genRandomsP17curandStateXORWOWPfi_param_1,
	.param .u32 _Z10genRandomsP17curandStateXORWOWPfi_param_2
)
{
	.reg .pred 	%p<8>;
	.reg .b32 	%r<130>;
	.reg .b32 	%f<15>;
	.reg .b64 	%rd<14>;

	ld.param.u64 	%rd4, [_Z10genRandomsP17curandStateXORWOWPfi_param_0];
	ld.param.u64 	%rd5, [_Z10genRandomsP17curandStateXORWOWPfi_param_1];
	ld.param.u32 	%r13, [_Z10genRandomsP17curandStateXORWOWPfi_param_2];
	cvta.to.global.u64 	%rd1, %rd5;
	mov.u32 	%r14, %ntid.x;
	mov.u32 	%r15, %ctaid.x;
	mov.u32 	%r16, %tid.x;
	mad.lo.s32 	%r1, %r14, %r15, %r16;
	mul.lo.s32 	%r2, %r13, %r1;
	setp.lt.s32 	%p1, %r13, 1;
	@%p1 bra 	$L__BB1_9;
	cvta.to.global.u64 	%rd6, %rd4;
	mul.wide.s32 	%rd7, %r1, 48;
	add.s64 	%rd2, %rd6, %rd7;
	and.b32  	%r3, %r13, 3;
	setp.lt.u32 	%p2, %r13, 4;
	mov.b32 	%r129, 0;
	@%p2 bra 	$L__BB1_4;
	and.b32  	%r129, %r13, 2147483644;
	neg.s32 	%r127, %r129;
	add.s64 	%rd3, %rd1, 8;
	mov.u32 	%r126, %r2;
$L__BB1_3:
	.pragma "nounroll";
	mul.wide.s32 	%rd8, %r126, 4;
	add.s64 	%rd9, %rd3, %rd8;
	ld.global.v2.u32 	{%r18, %r19}, [%rd2];
	shr.u32 	%r20, %r19, 2;
	xor.b32  	%r21, %r20, %r19;
	ld.global.v2.u32 	{%r22, %r23}, [%rd2+8];
	ld.global.v2.u32 	{%r24, %r25}, [%rd2+16];
	st.global.v2.u32 	[%rd2+8], {%r23, %r24};
	shl.b32 	%r26, %r25, 4;
	shl.b32 	%r27, %r21, 1;
	xor.b32  	%r28, %r27, %r26;
	xor.b32  	%r29, %r28, %r21;
	xor.b32  	%r30, %r29, %r25;
	st.global.v2.u32 	[%rd2+16], {%r25, %r30};
	add.s32 	%r31, %r18, 362437;
	st.global.v2.u32 	[%rd2], {%r31, %r22};
	add.s32 	%r32, %r30, %r31;
	cvt.rn.f32.u32 	%f1, %r32;
	fma.rn.f32 	%f2, %f1, 0f2F800000, 0f2F000000;
	st.global.f32 	[%rd9+-8], %f2;
	ld.global.v2.u32 	{%r33, %r34}, [%rd2];
	shr.u32 	%r35, %r34, 2;
	xor.b32  	%r36, %r35, %r34;
	ld.global.v2.u32 	{%r37, %r38}, [%rd2+8];
	ld.global.v2.u32 	{%r39, %r40}, [%rd2+16];
	st.global.v2.u32 	[%rd2+8], {%r38, %r39};
	shl.b32 	%r41, %r40, 4;
	shl.b32 	%r42, %r36, 1;
	xor.b32  	%r43, %r42, %r41;
	xor.b32  	%r44, %r43, %r36;
	xor.b32  	%r45, %r44, %r40;
	st.global.v2.u32 	[%rd2+16], {%r40, %r45};
	add.s32 	%r46, %r33, 362437;
	st.global.v2.u32 	[%rd2], {%r46, %r37};
	add.s32 	%r47, %r45, %r46;
	cvt.rn.f32.u32 	%f3, %r47;
	fma.rn.f32 	%f4, %f3, 0f2F800000, 0f2F000000;
	st.global.f32 	[%rd9+-4], %f4;
	ld.global.v2.u32 	{%r48, %r49}, [%rd2];
	shr.u32 	%r50, %r49, 2;
	xor.b32  	%r51, %r50, %r49;
	ld.global.v2.u32 	{%r52, %r53}, [%rd2+8];
	ld.global.v2.u32 	{%r54, %r55}, [%rd2+16];
	st.global.v2.u32 	[%rd2+8], {%r53, %r54};
	shl.b32 	%r56, %r55, 4;
	shl.b32 	%r57, %r51, 1;
	xor.b32  	%r58, %r57, %r56;
	xor.b32  	%r59, %r58, %r51;
	xor.b32  	%r60, %r59, %r55;
	st.global.v2.u32 	[%rd2+16], {%r55, %r60};
	add.s32 	%r61, %r48, 362437;
	st.global.v2.u32 	[%rd2], {%r61, %r52};
	add.s32 	%r62, %r60, %r61;
	cvt.rn.f32.u32 	%f5, %r62;
	fma.rn.f32 	%f6, %f5, 0f2F800000, 0f2F000000;
	st.global.f32 	[%rd9], %f6;
	ld.global.v2.u32 	{%r63, %r64}, [%rd2];
	shr.u32 	%r65, %r64, 2;
	xor.b32  	%r66, %r65, %r64;
	ld.global.v2.u32 	{%r67, %r68}, [%rd2+8];
	ld.global.v2.u32 	{%r69, %r70}, [%rd2+16];
	st.global.v2.u32 	[%rd2+8], {%r68, %r69};
	shl.b32 	%r71, %r70, 4;
	shl.b32 	%r72, %r66, 1;
	xor.b32  	%r73, %r72, %r71;
	xor.b32  	%r74, %r73, %r66;
	xor.b32  	%r75, %r74, %r70;
	st.global.v2.u32 	[%rd2+16], {%r70, %r75};
	add.s32 	%r76, %r63, 362437;
	st.global.v2.u32 	[%rd2], {%r76, %r67};
	add.s32 	%r77, %r75, %r76;
	cvt.rn.f32.u32 	%f7, %r77;
	fma.rn.f32 	%f8, %f7, 0f2F800000, 0f2F000000;
	st.global.f32 	[%rd9+4], %f8;
	add.s32 	%r127, %r127, 4;
	add.s32 	%r126, %r126, 4;
	setp.ne.s32 	%p3, %r127, 0;
	@%p3 bra 	$L__BB1_3;
$L__BB1_4:
	setp.eq.s32 	%p4, %r3, 0;
	@%p4 bra 	$L__BB1_9;
	setp.eq.s32 	%p5, %r3, 1;
	@%p5 bra 	$L__BB1_7;
	ld.global.v2.u32 	{%r78, %r79}, [%rd2];
	shr.u32 	%r80, %r79, 2;
	xor.b32  	%r81, %r80, %r79;
	ld.global.v2.u32 	{%r82, %r83}, [%rd2+8];
	ld.global.v2.u32 	{%r84, %r85}, [%rd2+16];
	st.global.v2.u32 	[%rd2+8], {%r83, %r84};
	shl.b32 	%r86, %r85, 4;
	shl.b32 	%r87, %r81, 1;
	xor.b32  	%r88, %r87, %r86;
	xor.b32  	%r89, %r88, %r81;
	xor.b32  	%r90, %r89, %r85;
	st.global.v2.u32 	[%rd2+16], {%r85, %r90};
	add.s32 	%r91, %r78, 362437;
	st.global.v2.u32 	[%rd2], {%r91, %r82};
	add.s32 	%r92, %r90, %r91;
	cvt.rn.f32.u32 	%f9, %r92;
	fma.rn.f32 	%f10, %f9, 0f2F800000, 0f2F000000;
	add.s32 	%r93, %r129, %r2;
	mul.wide.s32 	%rd10, %r93, 4;
	add.s64 	%rd11, %rd1, %rd10;
	st.global.f32 	[%rd11], %f10;
	ld.global.v2.u32 	{%r94, %r95}, [%rd2];
	shr.u32 	%r96, %r95, 2;
	xor.b32  	%r97, %r96, %r95;
	ld.global.v2.u32 	{%r98, %r99}, [%rd2+8];
	ld.global.v2.u32 	{%r100, %r101}, [%rd2+16];
	st.global.v2.u32 	[%rd2+8], {%r99, %r100};
	shl.b32 	%r102, %r101, 4;
	shl.b32 	%r103, %r97, 1;
	xor.b32  	%r104, %r103, %r102;
	xor.b32  	%r105, %r104, %r97;
	xor.b32  	%r106, %r105, %r101;
	st.global.v2.u32 	[%rd2+16], {%r101, %r106};
	add.s32 	%r107, %r94, 362437;
	st.global.v2.u32 	[%rd2], {%r107, %r98};
	add.s32 	%r108, %r106, %r107;
	cvt.rn.f32.u32 	%f11, %r108;
	fma.rn.f32 	%f12, %f11, 0f2F800000, 0f2F000000;
	st.global.f32 	[%rd11+4], %f12;
	add.s32 	%r129, %r129, 2;
$L__BB1_7:
	and.b32  	%r109, %r13, 1;
	setp.eq.b32 	%p6, %r109, 1;
	not.pred 	%p7, %p6;
	@%p7 bra 	$L__BB1_9;
	ld.global.v2.u32 	{%r110, %r111}, [%rd2];
	shr.u32 	%r112, %r111, 2;
	xor.b32  	%r113, %r112, %r111;
	ld.global.v2.u32 	{%r114, %r115}, [%rd2+8];
	ld.global.v2.u32 	{%r116, %r117}, [%rd2+16];
	st.global.v2.u32 	[%rd2+8], {%r115, %r116};
	shl.b32 	%r118, %r117, 4;
	shl.b32 	%r119, %r113, 1;
	xor.b32  	%r120, %r119, %r118;
	xor.b32  	%r121, %r120, %r113;
	xor.b32  	%r122, %r121, %r117;
	st.global.v2.u32 	[%rd2+16], {%r117, %r122};
	add.s32 	%r123, %r110, 362437;
	st.global.v2.u32 	[%rd2], {%r123, %r114};
	add.s32 	%r124, %r122, %r123;
	cvt.rn.f32.u32 	%f13, %r124;
	fma.rn.f32 	%f14, %f13, 0f2F800000, 0f2F000000;
	add.s32 	%r125, %r129, %r2;
	mul.wide.s32 	%rd12, %r125, 4;
	add.s64 	%rd13, %rd1, %rd12;
	st.global.f32 	[%rd13], %f14;
$L__BB1_9:
	ret;

}
	// .globl	_Z22translateSpinsToColorsPf
.visible .entry _Z22translateSpinsToColorsPf(
	.param .u64 .ptr .align 1 _Z22translateSpinsToColorsPf_param_0
)
{
	.reg .b32 	%r<6>;
	.reg .b32 	%f<3>;
	.reg .b64 	%rd<8>;

	ld.param.u64 	%rd1, [_Z22translateSpinsToColorsPf_param_0];
	cvta.to.global.u64 	%rd2, %rd1;
	mov.u32 	%r1, %ntid.x;
	mov.u32 	%r2, %ctaid.x;
	mov.u32 	%r3, %tid.x;
	mad.lo.s32 	%r4, %r1, %r2, %r3;
	mul.wide.s32 	%rd3, %r4, 4;
	add.s64 	%rd4, %rd2, %rd3;
	ld.global.f32 	%f1, [%rd4];
	cvt.rzi.s32.f32 	%r5, %f1;
	mul.wide.s32 	%rd5, %r5, 4;
	mov.u64 	%rd6, cudaColorTranslation;
	add.s64 	%rd7, %rd6, %rd5;
	ld.const.f32 	%f2, [%rd7];
	st.global.f32 	[%rd4], %f2;
	ret;

}


// ===== COMPILED SASS (sm_100) =====

	.target	sm_100

	.elftype	@"ET_EXEC"


//--------------------- .note.nv.tkinfo           --------------------------
	.section	.note.nv.tkinfo,"",@"SHT_NOTE"
	.sectionflags	@"SHF_NOTE_NV_TKINFO"
	.tkinfo
        /*0018*/ 	.word	0x00000002
        /*0030*/ 	.string	""
        /*0030*/ 	.string	"ptxas"
        /*0030*/ 	.string	"Cuda compilation tools, release 13.0, V13.0.88"
        /*0030*/ 	.string	"Build cuda_13.0.r13.0/compiler.36424714_0"
        /*0030*/ 	.string	"-arch sm_100 -m 64 "



//--------------------- .note.nv.cuinfo           --------------------------
	.section	.note.nv.cuinfo,"",@"SHT_NOTE"
	.sectionflags	@"SHF_NOTE_NV_CUINFO"
        /*0018*/ 	.short	0x0002
        /*001a*/ 	.short	0x0064
        /*001c*/ 	.short	0x0082
	.zero		2


//--------------------- .nv.info                  --------------------------
	.section	.nv.info,"",@"SHT_CUDA_INFO"
	.align	4


	//----- nvinfo : EIATTR_REGCOUNT
	.align		4
        /*0000*/ 	.byte	0x04, 0x2f
        /*0002*/ 	.short	(.L_11 - .L_10)
	.align		4
.L_10:
        /*0004*/ 	.word	index@(_Z10initRandomjP17curandStateXORWOW)
        /*0008*/ 	.word	0x0000001f


	//----- nvinfo : EIATTR_FRAME_SIZE
	.align		4
.L_11:
        /*000c*/ 	.byte	0x04, 0x11
        /*000e*/ 	.short	(.L_13 - .L_12)
	.align		4
.L_12:
        /*0010*/ 	.word	index@(_Z10initRandomjP17curandStateXORWOW)
        /*0014*/ 	.word	0x00000000


	//----- nvinfo : EIATTR_REGCOUNT
	.align		4
.L_13:
        /*0018*/ 	.byte	0x04, 0x2f
        /*001a*/ 	.short	(.L_15 - .L_14)
	.align		4
.L_14:
        /*001c*/ 	.word	index@(_Z10genRandomsP17curandStateXORWOWPfi)
        /*0020*/ 	.word	0x0000001d


	//----- nvinfo : EIATTR_FRAME_SIZE
	.align		4
.L_15:
        /*0024*/ 	.byte	0x04, 0x11
        /*0026*/ 	.short	(.L_17 - .L_16)
	.align		4
.L_16:
        /*0028*/ 	.word	index@(_Z10genRandomsP17curandStateXORWOWPfi)
        /*002c*/ 	.word	0x00000000


	//----- nvinfo : EIATTR_REGCOUNT
	.align		4
.L_17:
        /*0030*/ 	.byte	0x04, 0x2f
        /*0032*/ 	.short	(.L_19 - .L_18)
	.align		4
.L_18:
        /*0034*/ 	.word	index@(_Z22translateSpinsToColorsPf)
        /*0038*/ 	.word	0x00000008


	//----- nvinfo : EIATTR_FRAME_SIZE
	.align		4
.L_19:
        /*003c*/ 	.byte	0x04, 0x11
        /*003e*/ 	.short	(.L_21 - .L_20)
	.align		4
.L_20:
        /*0040*/ 	.word	index@(_Z22translateSpinsToColorsPf)
        /*0044*/ 	.word	0x00000000


	//----- nvinfo : EIATTR_MIN_STACK_SIZE
	.align		4
.L_21:
        /*0048*/ 	.byte	0x04, 0x12
        /*004a*/ 	.short	(.L_23 - .L_22)
	.align		4
.L_22:
        /*004c*/ 	.word	index@(_Z22translateSpinsToColorsPf)
        /*0050*/ 	.word	0x00000000


	//----- nvinfo : EIATTR_MIN_STACK_SIZE
	.align		4
.L_23:
        /*0054*/ 	.byte	0x04, 0x12
        /*0056*/ 	.short	(.L_25 - .L_24)
	.align		4
.L_24:
        /*0058*/ 	.word	index@(_Z10genRandomsP17curandStateXORWOWPfi)
        /*005c*/ 	.word	0x00000000


	//----- nvinfo : EIATTR_MIN_STACK_SIZE
	.align		4
.L_25:
        /*0060*/ 	.byte	0x04, 0x12
        /*0062*/ 	.short	(.L_27 - .L_26)
	.align		4
.L_26:
        /*0064*/ 	.word	index@(_Z10initRandomjP17curandStateXORWOW)
        /*0068*/ 	.word	0x00000000
.L_27:


//--------------------- .nv.compat                --------------------------
	.section	.nv.compat,"",@"SHT_CUDA_COMPAT_INFO"
	.align	4
        /*0000*/ 	.byte	0x02, 0x09, 0x00, 0x00, 0x02, 0x02, 0x01, 0x00, 0x02, 0x05, 0x05, 0x00, 0x03, 0x07, 0x01, 0x01
        /*0010*/ 	.byte	0x02, 0x03, 0x00, 0x00, 0x02, 0x06, 0x01, 0x00, 0x04, 0x0b, 0x08, 0x00, 0x09, 0x00, 0x00, 0x00
        /*0020*/ 	.byte	0x00, 0x00, 0x00, 0x00


//--------------------- .nv.info._Z22translateSpinsToColorsPf --------------------------
	.section	.nv.info._Z22translateSpinsToColorsPf,"",@"SHT_CUDA_INFO"
	.sectionflags	@""
	.align	4


	//----- nvinfo : EIATTR_CUDA_API_VERSION
	.align		4
        /*0000*/ 	.byte	0x04, 0x37
        /*0002*/ 	.short	(.L_29 - .L_28)
.L_28:
        /*0004*/ 	.word	0x00000082


	//----- nvinfo : EIATTR_KPARAM_INFO
	.align		4
.L_29:
        /*0008*/ 	.byte	0x04, 0x17
        /*000a*/ 	.short	(.L_31 - .L_30)
.L_30:
        /*000c*/ 	.word	0x00000000
        /*0010*/ 	.short	0x0000
        /*0012*/ 	.short	0x0000
        /*0014*/ 	.byte	0x00, 0xf5, 0x21, 0x00


	//----- nvinfo : EIATTR_SPARSE_MMA_MASK
	.align		4
.L_31:
        /*0018*/ 	.byte	0x03, 0x50
        /*001a*/ 	.short	0x0000


	//----- nvinfo : EIATTR_MAXREG_COUNT
	.align		4
        /*001c*/ 	.byte	0x03, 0x1b
        /*001e*/ 	.short	0x00ff


	//----- nvinfo : EIATTR_MERCURY_ISA_VERSION
	.align		4
        /*0020*/ 	.byte	0x03, 0x5f
        /*0022*/ 	.short	0x0101


	//----- nvinfo : EIATTR_VRC_CTA_INIT_COUNT
	.align		4
        /*0024*/ 	.byte	0x02, 0x4a
	.zero		1
	.zero		1


	//----- nvinfo : EIATTR_EXIT_INSTR_OFFSETS
	.align		4
        /*0028*/ 	.byte	0x04, 0x1c
        /*002a*/ 	.short	(.L_33 - .L_32)


	//   ....[0]....
.L_32:
        /*002c*/ 	.word	0x000000e0


	//----- nvinfo : EIATTR_CBANK_PARAM_SIZE
	.align		4
.L_33:
        /*0030*/ 	.byte	0x03, 0x19
        /*0032*/ 	.short	0x0008


	//----- nvinfo : EIATTR_PARAM_CBANK
	.align		4
        /*0034*/ 	.byte	0x04, 0x0a
        /*0036*/ 	.short	(.L_35 - .L_34)
	.align		4
.L_34:
        /*0038*/ 	.word	index@(.nv.constant0._Z22translateSpinsToColorsPf)
        /*003c*/ 	.short	0x0380
        /*003e*/ 	.short	0x0008


	//----- nvinfo : EIATTR_SW_WAR
	.align		4
.L_35:
        /*0040*/ 	.byte	0x04, 0x36
        /*0042*/ 	.short	(.L_37 - .L_36)
.L_36:
        /*0044*/ 	.word	0x00000008
.L_37:


//--------------------- .nv.info._Z10genRandomsP17curandStateXORWOWPfi --------------------------
	.section	.nv.info._Z10genRandomsP17curandStateXORWOWPfi,"",@"SHT_CUDA_INFO"
	.sectionflags	@""
	.align	4


	//----- nvinfo : EIATTR_CUDA_API_VERSION
	.align		4
        /*0000*/ 	.byte	0x04, 0x37
        /*0002*/ 	.short	(.L_39 - .L_38)
.L_38:
        /*0004*/ 	.word	0x00000082


	//----- nvinfo : EIATTR_KPARAM_INFO
	.align		4
.L_39:
        /*0008*/ 	.byte	0x04, 0x17
        /*000a*/ 	.short	(.L_41 - .L_40)
.L_40:
        /*000c*/ 	.word	0x00000000
        /*0010*/ 	.short	0x0002
        /*0012*/ 	.short	0x0010
        /*0014*/ 	.byte	0x00, 0xf0, 0x11, 0x00


	//----- nvinfo : EIATTR_KPARAM_INFO
	.align		4
.L_41:
        /*0018*/ 	.byte	0x04, 0x17
        /*001a*/ 	.short	(.L_43 - .L_42)
.L_42:
        /*001c*/ 	.word	0x00000000
        /*0020*/ 	.short	0x0001
        /*0022*/ 	.short	0x0008
        /*0024*/ 	.byte	0x00, 0xf5, 0x21, 0x00


	//----- nvinfo : EIATTR_KPARAM_INFO
	.align		4
.L_43:
        /*0028*/ 	.byte	0x04, 0x17
        /*002a*/ 	.short	(.L_45 - .L_44)
.L_44:
        /*002c*/ 	.word	0x00000000
        /*0030*/ 	.short	0x0000
        /*0032*/ 	.short	0x0000
        /*0034*/ 	.byte	0x00, 0xf5, 0x21, 0x00


	//----- nvinfo : EIATTR_SPARSE_MMA_MASK
	.align		4
.L_45:
        /*0038*/ 	.byte	0x03, 0x50
        /*003a*/ 	.short	0x0000


	//----- nvinfo : EIATTR_MAXREG_COUNT
	.align		4
        /*003c*/ 	.byte	0x03, 0x1b
        /*003e*/ 	.short	0x00ff


	//----- nvinfo : EIATTR_MERCURY_ISA_VERSION
	.align		4
        /*0040*/ 	.byte	0x03, 0x5f
        /*0042*/ 	.short	0x0101


	//----- nvinfo : EIATTR_VRC_CTA_INIT_COUNT
	.align		4
        /*0044*/ 	.byte	0x02, 0x4a
	.zero		1
	.zero		1


	//----- nvinfo : EIATTR_EXIT_INSTR_OFFSETS
	.align		4
        /*0048*/ 	.byte	0x04, 0x1c
        /*004a*/ 	.short	(.L_47 - .L_46)


	//   ....[0]....
.L_46:
        /*004c*/ 	.word	0x00000070


	//   ....[1]....
        /*0050*/ 	.word	0x00000730


	//   ....[2]....
        /*0054*/ 	.word	0x00000a70


	//   ....[3]....
        /*0058*/ 	.word	0x00000c10


	//----- nvinfo : EIATTR_CBANK_PARAM_SIZE
	.align		4
.L_47:
        /*005c*/ 	.byte	0x03, 0x19
        /*005e*/ 	.short	0x0014


	//----- nvinfo : EIATTR_PARAM_CBANK
	.align		4
        /*0060*/ 	.byte	0x04, 0x0a
        /*0062*/ 	.short	(.L_49 - .L_48)
	.align		4
.L_48:
        /*0064*/ 	.word	index@(.nv.constant0._Z10genRandomsP17curandStateXORWOWPfi)
        /*0068*/ 	.short	0x0380
        /*006a*/ 	.short	0x0014


	//----- nvinfo : EIATTR_SW_WAR
	.align		4
.L_49:
        /*006c*/ 	.byte	0x04, 0x36
        /*006e*/ 	.short	(.L_51 - .L_50)
.L_50:
        /*0070*/ 	.word	0x00000008
.L_51:


//--------------------- .nv.info._Z10initRandomjP17curandStateXORWOW --------------------------
	.section	.nv.info._Z10initRandomjP17curandStateXORWOW,"",@"SHT_CUDA_INFO"
	.sectionflags	@""
	.align	4


	//----- nvinfo : EIATTR_CUDA_API_VERSION
	.align		4
        /*0000*/ 	.byte	0x04, 0x37
        /*0002*/ 	.short	(.L_53 - .L_52)
.L_52:
        /*0004*/ 	.word	0x00000082


	//----- nvinfo : EIATTR_KPARAM_INFO
	.align		4
.L_53:
        /*0008*/ 	.byte	0x04, 0x17
        /*000a*/ 	.short	(.L_55 - .L_54)
.L_54:
        /*000c*/ 	.word	0x00000000
        /*0010*/ 	.short	0x0001
        /*0012*/ 	.short	0x0008
        /*0014*/ 	.byte	0x00, 0xf5, 0x21, 0x00


	//----- nvinfo : EIATTR_KPARAM_INFO
	.align		4
.L_55:
        /*0018*/ 	.byte	0x04, 0x17
        /*001a*/ 	.short	(.L_57 - .L_56)
.L_56:
        /*001c*/ 	.word	0x00000000
        /*0020*/ 	.short	0x0000
        /*0022*/ 	.short	0x0000
        /*0024*/ 	.byte	0x00, 0xf0, 0x11, 0x00


	//----- nvinfo : EIATTR_SPARSE_MMA_MASK
	.align		4
.L_57:
        /*0028*/ 	.byte	0x03, 0x50
        /*002a*/ 	.short	0x0000


	//----- nvinfo : EIATTR_MAXREG_COUNT
	.align		4
        /*002c*/ 	.byte	0x03, 0x1b
        /*002e*/ 	.short	0x00ff


	//----- nvinfo : EIATTR_MERCURY_ISA_VERSION
	.align		4
        /*0030*/ 	.byte	0x03, 0x5f
        /*0032*/ 	.short	0x0101


	//----- nvinfo : EIATTR_VRC_CTA_INIT_COUNT
	.align		4
        /*0034*/ 	.byte	0x02, 0x4a
	.zero		1
	.zero		1


	//----- nvinfo : EIATTR_EXIT_INSTR_OFFSETS
	.align		4
        /*0038*/ 	.byte	0x04, 0x1c
        /*003a*/ 	.short	(.L_59 - .L_58)


	//   ....[0]....
.L_58:
        /*003c*/ 	.word	0x00000eb0


	//----- nvinfo : EIATTR_CRS_STACK_SIZE
	.align		4
.L_59:
        /*0040*/ 	.byte	0x04, 0x1e
        /*0042*/ 	.short	(.L_61 - .L_60)
.L_60:
        /*0044*/ 	.word	0x00000000


	//----- nvinfo : EIATTR_CBANK_PARAM_SIZE
	.align		4
.L_61:
        /*0048*/ 	.byte	0x03, 0x19
        /*004a*/ 	.short	0x0010


	//----- nvinfo : EIATTR_PARAM_CBANK
	.align		4
        /*004c*/ 	.byte	0x04, 0x0a
        /*004e*/ 	.short	(.L_63 - .L_62)
	.align		4
.L_62:
        /*0050*/ 	.word	index@(.nv.constant0._Z10initRandomjP17curandStateXORWOW)
        /*0054*/ 	.short	0x0380
        /*0056*/ 	.short	0x0010


	//----- nvinfo : EIATTR_SW_WAR
	.align		4
.L_63:
        /*0058*/ 	.byte	0x04, 0x36
        /*005a*/ 	.short	(.L_65 - .L_64)
.L_64:
        /*005c*/ 	.word	0x00000008
.L_65:


//--------------------- .nv.callgraph             --------------------------
	.section	.nv.callgraph,"",@"SHT_CUDA_CALLGRAPH"
	.align	4
	.sectionentsize	8
	.align		4
        /*0000*/ 	.word	0x00000000
	.align		4
        /*0004*/ 	.word	0xffffffff
	.align		4
        /*0008*/ 	.word	0x00000000
	.align		4
        /*000c*/ 	.word	0xfffffffe
	.align		4
        /*0010*/ 	.word	0x00000000
	.align		4
        /*0014*/ 	.word	0xfffffffd
	.align		4
        /*0018*/ 	.word	0x00000000
	.align		4
        /*001c*/ 	.word	0xfffffffc


//--------------------- .nv.constant4             --------------------------
	.section	.nv.constant4,"a",@progbits
	.align	8
	.align		8
.nv.constant4:
        /*0000*/ 	.dword	precalc_xorwow_matrix
	.align		8
        /*0008*/ 	.dword	precalc_xorwow_offset_matrix
	.align		8
        /*0010*/ 	.dword	mrg32k3aM1
	.align		8
        /*0018*/ 	.dword	mrg32k3aM2
	.align		8
        /*0020*/ 	.dword	mrg32k3aM1SubSeq
	.align		8
        /*0028*/ 	.dword	mrg32k3aM2SubSeq
	.align		8
        /*0030*/ 	.dword	mrg32k3aM1Seq
	.align		8
        /*0038*/ 	.dword	mrg32k3aM2Seq


//--------------------- .nv.constant3             --------------------------
	.section	.nv.constant3,"a",@progbits
	.align	8
.nv.constant3:
	.type		__cr_lgamma_table,@object
	.size		__cr_lgamma_table,(cudaColorTranslation - __cr_lgamma_table)
__cr_lgamma_table:
        /*0000*/ 	.byte	0x00, 0x00, 0x00, 0x00, 0x00, 0x00, 0x00, 0x00, 0x00, 0x00, 0x00, 0x00, 0x00, 0x00, 0x00, 0x00
        /*0010*/ 	.byte	0xef, 0x39, 0xfa, 0xfe, 0x42, 0x2e, 0xe6, 0x3f, 0x02, 0x20, 0x2a, 0xfa, 0x0b, 0xab, 0xfc, 0x3f
        /*0020*/ 	.byte	0xf9, 0x2c, 0x92, 0x7c, 0xa7, 0x6c, 0x09, 0x40, 0xc9, 0x79, 0x44, 0x3c, 0x64, 0x26, 0x13, 0x40
        /*0030*/ 	.byte	0xca, 0x01, 0xcf, 0x3a, 0x27, 0x51, 0x1a, 0x40, 0x30, 0xcc, 0x2d, 0xf3, 0xe1, 0x0c, 0x21, 0x40
        /*0040*/ 	.byte	0x0d, 0xb7, 0xfc, 0x82, 0x8e, 0x35, 0x25, 0x40
	.type		cudaColorTranslation,@object
	.size		cudaColorTranslation,(.L_9 - cudaColorTranslation)
cudaColorTranslation:
	.zero		148
.L_9:


//--------------------- .text._Z22translateSpinsToColorsPf --------------------------
	.section	.text._Z22translateSpinsToColorsPf,"ax",@progbits
	.align	128
        .global         _Z22translateSpinsToColorsPf
        .type           _Z22translateSpinsToColorsPf,@function
        .size           _Z22translateSpinsToColorsPf,(.L_x_14 - _Z22translateSpinsToColorsPf)
        .other          _Z22translateSpinsToColorsPf,@"STO_CUDA_ENTRY STV_DEFAULT"
_Z22translateSpinsToColorsPf:
.text._Z22translateSpinsToColorsPf:
[----:B------:R-:W-:Y:S01]  /*0000*/  LDC R1, c[0x0][0x37c] ;  /* 0x0000df00ff017b82 */ /* 0x000fe20000000800 */
[----:B------:R-:W0:Y:S07]  /*0010*/  S2R R5, SR_CTAID.X ;  /* 0x0000000000057919 */ /* 0x000e2e0000002500 */
[----:B------:R-:W1:Y:S01]  /*0020*/  LDC.64 R2, c[0x0][0x380] ;  /* 0x0000e000ff027b82 */ /* 0x000e620000000a00 */
[----:B------:R-:W0:Y:S01]  /*0030*/  LDCU UR6, c[0x0][0x360] ;  /* 0x00006c00ff0677ac */ /* 0x000e220008000800 */
[----:B------:R-:W0:Y:S01]  /*0040*/  S2R R0, SR_TID.X ;  /* 0x0000000000007919 */ /* 0x000e220000002100 */
[----:B------:R-:W2:Y:S01]  /*0050*/  LDCU.64 UR4, c[0x0][0x358] ;  /* 0x00006b00ff0477ac */ /* 0x000ea20008000a00 */
[----:B0-----:R-:W-:-:S04]  /*0060*/  IMAD R5, R5, UR6, R0 ;  /* 0x0000000605057c24 */ /* 0x001fc8000f8e0200 */
[----:B-1----:R-:W-:-:S05]  /*0070*/  IMAD.WIDE R2, R5, 0x4, R2 ;  /* 0x0000000405027825 */ /* 0x002fca00078e0202 */
[----:B--2---:R-:W2:Y:S01]  /*0080*/  LDG.E R0, desc[UR4][R2.64] ;  /* 0x0000000402007981 */ /* 0x004ea2000c1e1900 */
[----:B------:R-:W-:Y:S01]  /*0090*/  UMOV UR6, 0x48 ;  /* 0x0000004800067882 */ /* 0x000fe20000000000 */
[----:B--2---:R-:W0:Y:S02]  /*00a0*/  F2I.TRUNC.NTZ R0, R0 ;  /* 0x0000000000007305 */ /* 0x004e24000020f100 */
[----:B0-----:R-:W-:-:S04]  /*00b0*/  LEA R4, R0, UR6, 0x2 ;  /* 0x0000000600047c11 */ /* 0x001fc8000f8e10ff */
[----:B------:R-:W0:Y:S02]  /*00c0*/  LDC R5, c[0x3][R4] ;  /* 0x00c0000004057b82 */ /* 0x000e240000000800 */
[----:B0-----:R-:W-:Y:S01]  /*00d0*/  STG.E desc[UR4][R2.64], R5 ;  /* 0x0000000502007986 */ /* 0x001fe2000c101904 */
[----:B------:R-:W-:Y:S05]  /*00e0*/  EXIT ;  /* 0x000000000000794d */ /* 0x000fea0003800000 */
.L_x_0:
[----:B------:R-:W-:-:S00]  /*00f0*/  BRA `(.L_x_0) ;  /* 0xfffffffc00fc7947 */ /* 0x000fc0000383ffff */
[----:B------:R-:W-:-:S00]  /*0100*/  NOP ;  /* 0x0000000000007918 */ /* 0x000fc00000000000 */
[----:B------:R-:W-:-:S00]  /*0110*/  NOP ;  /* 0x0000000000007918 */ /* 0x000fc00000000000 */
[----:B------:R-:W-:-:S00]  /*0120*/  NOP ;  /* 0x0000000000007918 */ /* 0x000fc00000000000 */
[----:B------:R-:W-:-:S00]  /*0130*/  NOP ;  /* 0x0000000000007918 */ /* 0x000fc00000000000 */
[----:B------:R-:W-:-:S00]  /*0140*/  NOP ;  /* 0x0000000000007918 */ /* 0x000fc00000000000 */
[----:B------:R-:W-:-:S00]  /*0150*/  NOP ;  /* 0x0000000000007918 */ /* 0x000fc00000000000 */
[----:B------:R-:W-:-:S00]  /*0160*/  NOP ;  /* 0x0000000000007918 */ /* 0x000fc00000000000 */
[----:B------:R-:W-:-:S00]  /*0170*/  NOP ;  /* 0x0000000000007918 */ /* 0x000fc00000000000 */
.L_x_14:


//--------------------- .text._Z10genRandomsP17curandStateXORWOWPfi --------------------------
	.section	.text._Z10genRandomsP17curandStateXORWOWPfi,"ax",@progbits
	.align	128
        .global         _Z10genRandomsP17curandStateXORWOWPfi
        .type           _Z10genRandomsP17curandStateXORWOWPfi,@function
        .size           _Z10genRandomsP17curandStateXORWOWPfi,(.L_x_15 - _Z10genRandomsP17curandStateXORWOWPfi)
        .other          _Z10genRandomsP17curandStateXORWOWPfi,@"STO_CUDA_ENTRY STV_DEFAULT"
_Z10genRandomsP17curandStateXORWOWPfi:
.text._Z10genRandomsP17curandStateXORWOWPfi:
[----:B------:R-:W-:Y:S08]  /*0000*/  LDC R1, c[0x0][0x37c] ;  /* 0x0000df00ff017b82 */ /* 0x000ff00000000800 */
[----:B------:R-:W0:Y:S01]  /*0010*/  LDC R0, c[0x0][0x390] ;  /* 0x0000e400ff007b82 */ /* 0x000e220000000800 */
[----:B------:R-:W1:Y:S01]  /*0020*/  S2R R5, SR_CTAID.X ;  /* 0x0000000000057919 */ /* 0x000e620000002500 */
[----:B------:R-:W1:Y:S01]  /*0030*/  LDCU UR4, c[0x0][0x360] ;  /* 0x00006c00ff0477ac */ /* 0x000e620008000800 */
[----:B------:R-:W1:Y:S01]  /*0040*/  S2R R2, SR_TID.X ;  /* 0x0000000000027919 */ /* 0x000e620000002100 */
[----:B0-----:R-:W-:Y:S01]  /*0050*/  ISETP.GE.AND P0, PT, R0, 0x1, PT ;  /* 0x000000010000780c */ /* 0x001fe20003f06270 */
[----:B-1----:R-:W-:-:S12]  /*0060*/  IMAD R5, R5, UR4, R2 ;  /* 0x0000000405057c24 */ /* 0x002fd8000f8e0202 */
[----:B------:R-:W-:Y:S05]  /*0070*/  @!P0 EXIT ;  /* 0x000000000000894d */ /* 0x000fea0003800000 */
[----:B------:R-:W0:Y:S01]  /*0080*/  LDC.64 R2, c[0x0][0x380] ;  /* 0x0000e000ff027b82 */ /* 0x000e220000000a00 */
[C---:B------:R-:W-:Y:S01]  /*0090*/  ISETP.GE.U32.AND P1, PT, R0.reuse, 0x4, PT ;  /* 0x000000040000780c */ /* 0x040fe20003f26070 */
[----:B------:R-:W1:Y:S01]  /*00a0*/  LDCU.64 UR6, c[0x0][0x358] ;  /* 0x00006b00ff0677ac */ /* 0x000e620008000a00 */
[----:B------:R-:W-:Y:S01]  /*00b0*/  LOP3.LUT R17, R0, 0x3, RZ, 0xc0, !PT ;  /* 0x0000000300117812 */ /* 0x000fe200078ec0ff */
[----:B------:R-:W-:Y:S02]  /*00c0*/  IMAD R12, R5, R0, RZ ;  /* 0x00000000050c7224 */ /* 0x000fe400078e02ff */
[----:B------:R-:W-:Y:S01]  /*00d0*/  IMAD.MOV.U32 R13, RZ, RZ, RZ ;  /* 0x000000ffff0d7224 */ /* 0x000fe200078e00ff */
[----:B------:R-:W-:Y:S01]  /*00e0*/  ISETP.NE.AND P0, PT, R17, RZ, PT ;  /* 0x000000ff1100720c */ /* 0x000fe20003f05270 */
[----:B0-----:R-:W-:-:S06]  /*00f0*/  IMAD.WIDE R2, R5, 0x30, R2 ;  /* 0x0000003005027825 */ /* 0x001fcc00078e0202 */
[----:B-1----:R-:W-:Y:S06]  /*0100*/  @!P1 BRA `(.L_x_1) ;  /* 0x0000000400889947 */ /* 0x002fec0003800000 */
[----:B------:R-:W0:Y:S01]  /*0110*/  LDCU.64 UR4, c[0x0][0x388] ;  /* 0x00007100ff0477ac */ /* 0x000e220008000a00 */
[----:B------:R-:W-:Y:S01]  /*0120*/  LOP3.LUT R13, R0, 0x7ffffffc, RZ, 0xc0, !PT ;  /* 0x7ffffffc000d7812 */ /* 0x000fe200078ec0ff */
[----:B------:R-:W-:-:S04]  /*0130*/  IMAD.MOV.U32 R14, RZ, RZ, R12 ;  /* 0x000000ffff0e7224 */ /* 0x000fc800078e000c */
[----:B------:R-:W-:Y:S01]  /*0140*/  IMAD.MOV R15, RZ, RZ, -R13 ;  /* 0x000000ffff0f7224 */ /* 0x000fe200078e0a0d */
[----:B0-----:R-:W-:-:S04]  /*0150*/  UIADD3 UR4, UP0, UPT, UR4, 0x8, URZ ;  /* 0x0000000804047890 */ /* 0x001fc8000ff1e0ff */
[----:B------:R-:W-:-:S12]  /*0160*/  UIADD3.X UR5, UPT, UPT, URZ, UR5, URZ, UP0, !UPT ;  /* 0x00000005ff057290 */ /* 0x000fd800087fe4ff */
.L_x_2:
[----:B--2---:R-:W2:Y:S04]  /*0170*/  LDG.E.64 R8, desc[UR6][R2.64] ;  /* 0x0000000602087981 */ /* 0x004ea8000c1e1b00 */
[----:B------:R-:W3:Y:S04]  /*0180*/  LDG.E.64 R10, desc[UR6][R2.64+0x10] ;  /* 0x00001006020a7981 */ /* 0x000ee8000c1e1b00 */
[----:B------:R-:W4:Y:S01]  /*0190*/  LDG.E.64 R18, desc[UR6][R2.64+0x8] ;  /* 0x0000080602127981 */ /* 0x000f22000c1e1b00 */
[----:B------:R-:W-:Y:S01]  /*01a0*/  MOV R21, UR5 ;  /* 0x0000000500157c02 */ /* 0x000fe20008000f00 */
[----:B------:R-:W-:-:S02]  /*01b0*/  IMAD.U32 R20, RZ, RZ, UR4 ;  /* 0x00000004ff147e24 */ /* 0x000fc4000f8e00ff */
[----:B------:R-:W-:Y:S01]  /*01c0*/  IMAD.MOV.U32 R16, RZ, RZ, 0x2f800000 ;  /* 0x2f800000ff107424 */ /* 0x000fe200078e00ff */
[----:B--2---:R-:W-:Y:S01]  /*01d0*/  SHF.R.U32.HI R4, RZ, 0x2, R9 ;  /* 0x00000002ff047819 */ /* 0x004fe20000011609 */
[----:B------:R-:W-:-:S03]  /*01e0*/  VIADD R8, R8, 0x587c5 ;  /* 0x000587c508087836 */ /* 0x000fc60000000000 */
[----:B------:R-:W-:Y:S01]  /*01f0*/  LOP3.LUT R4, R4, R9, RZ, 0x3c, !PT ;  /* 0x0000000904047212 */ /* 0x000fe200078e3cff */
[----:B---3--:R-:W-:Y:S01]  /*0200*/  IMAD.MOV.U32 R7, RZ, RZ, R10 ;  /* 0x000000ffff077224 */ /* 0x008fe200078e000a */
[----:B------:R-:W-:Y:S01]  /*0210*/  SHF.L.U32 R5, R11, 0x4, RZ ;  /* 0x000000040b057819 */ /* 0x000fe200000006ff */
[----:B----4-:R-:W-:Y:S02]  /*0220*/  IMAD.MOV.U32 R9, RZ, RZ, R18 ;  /* 0x000000ffff097224 */ /* 0x010fe400078e0012 */
[----:B------:R-:W-:-:S03]  /*0230*/  IMAD.SHL.U32 R6, R4, 0x2, RZ ;  /* 0x0000000204067824 */ /* 0x000fc600078e00ff */
[----:B------:R0:W-:Y:S02]  /*0240*/  STG.E.64 desc[UR6][R2.64], R8 ;  /* 0x0000000802007986 */ /* 0x0001e4000c101b06 */
[----:B------:R-:W-:-:S04]  /*0250*/  LOP3.LUT R6, R4, R6, R5, 0x96, !PT ;  /* 0x0000000604067212 */ /* 0x000fc800078e9605 */
[----:B------:R-:W-:Y:S01]  /*0260*/  LOP3.LUT R5, R6, R11, RZ, 0x3c, !PT ;  /* 0x0000000b06057212 */ /* 0x000fe200078e3cff */
[----:B------:R-:W-:-:S04]  /*0270*/  IMAD.MOV.U32 R6, RZ, RZ, R19 ;  /* 0x000000ffff067224 */ /* 0x000fc800078e0013 */
[----:B------:R-:W-:Y:S01]  /*0280*/  IMAD.IADD R4, R5, 0x1, R8 ;  /* 0x0000000105047824 */ /* 0x000fe200078e0208 */
[----:B------:R-:W-:Y:S04]  /*0290*/  STG.E.64 desc[UR6][R2.64+0x8], R6 ;  /* 0x0000080602007986 */ /* 0x000fe8000c101b06 */
[----:B------:R-:W-:Y:S02]  /*02a0*/  I2FP.F32.U32 R23, R4 ;  /* 0x0000000400177245 */ /* 0x000fe40000201000 */
[----:B------:R-:W-:Y:S01]  /*02b0*/  MOV R4, R11 ;  /* 0x0000000b00047202 */ /* 0x000fe20000000f00 */
[----:B------:R-:W-:-:S04]  /*02c0*/  IMAD.WIDE R10, R14, 0x4, R20 ;  /* 0x000000040e0a7825 */ /* 0x000fc800078e0214 */
[----:B------:R-:W-:Y:S01]  /*02d0*/  FFMA R25, R23, R16, 1.1641532182693481445e-10 ;  /* 0x2f00000017197423 */ /* 0x000fe20000000010 */
[----:B------:R-:W-:Y:S04]  /*02e0*/  STG.E.64 desc[UR6][R2.64+0x10], R4 ;  /* 0x0000100402007986 */ /* 0x000fe8000c101b06 */
[----:B------:R1:W-:Y:S04]  /*02f0*/  STG.E desc[UR6][R10.64+-0x8], R25 ;  /* 0xfffff8190a007986 */ /* 0x0003e8000c101906 */
[----:B------:R-:W2:Y:S04]  /*0300*/  LDG.E.64 R22, desc[UR6][R2.64] ;  /* 0x0000000602167981 */ /* 0x000ea8000c1e1b00 */
[----:B------:R-:W3:Y:S04]  /*0310*/  LDG.E.64 R18, desc[UR6][R2.64+0x10] ;  /* 0x0000100602127981 */ /* 0x000ee8000c1e1b00 */
[----:B------:R-:W4:Y:S01]  /*0320*/  LDG.E.64 R20, desc[UR6][R2.64+0x8] ;  /* 0x0000080602147981 */ /* 0x000f22000c1e1b00 */
[----:B--2---:R-:W-:Y:S01]  /*0330*/  SHF.R.U32.HI R24, RZ, 0x2, R23 ;  /* 0x00000002ff187819 */ /* 0x004fe20000011617 */
[----:B------:R-:W-:-:S03]  /*0340*/  VIADD R22, R22, 0x587c5 ;  /* 0x000587c516167836 */ /* 0x000fc60000000000 */
[----:B------:R-:W-:Y:S01]  /*0350*/  LOP3.LUT R24, R24, R23, RZ, 0x3c, !PT ;  /* 0x0000001718187212 */ /* 0x000fe200078e3cff */
[----:B---3--:R-:W-:Y:S01]  /*0360*/  IMAD.SHL.U32 R23, R19, 0x10, RZ ;  /* 0x0000001013177824 */ /* 0x008fe200078e00ff */
[----:B0-----:R-:W-:Y:S01]  /*0370*/  MOV R8, R19 ;  /* 0x0000001300087202 */ /* 0x001fe20000000f00 */
[----:B-1----:R-:W-:Y:S01]  /*0380*/  IMAD.MOV.U32 R25, RZ, RZ, R18 ;  /* 0x000000ffff197224 */ /* 0x002fe200078e0012 */
[----:B------:R-:W-:-:S04]  /*0390*/  SHF.L.U32 R26, R24, 0x1, RZ ;  /* 0x00000001181a7819 */ /* 0x000fc800000006ff */
[----:B------:R-:W-:Y:S01]  /*03a0*/  LOP3.LUT R26, R24, R26, R23, 0x96, !PT ;  /* 0x0000001a181a7212 */ /* 0x000fe200078e9617 */
[----:B----4-:R-:W-:Y:S02]  /*03b0*/  IMAD.MOV.U32 R24, RZ, RZ, R21 ;  /* 0x000000ffff187224 */ /* 0x010fe400078e0015 */
[----:B------:R-:W-:Y:S01]  /*03c0*/  IMAD.MOV.U32 R23, RZ, RZ, R20 ;  /* 0x000000ffff177224 */ /* 0x000fe200078e0014 */
[----:B------:R-:W-:Y:S02]  /*03d0*/  LOP3.LUT R9, R26, R19, RZ, 0x3c, !PT ;  /* 0x000000131a097212 */ /* 0x000fe400078e3cff */
[----:B------:R-:W-:Y:S03]  /*03e0*/  STG.E.64 desc[UR6][R2.64+0x8], R24 ;  /* 0x0000081802007986 */ /* 0x000fe6000c101b06 */
[----:B------:R-:W-:Y:S01]  /*03f0*/  IMAD.IADD R4, R9, 0x1, R22 ;  /* 0x0000000109047824 */ /* 0x000fe200078e0216 */
[----:B------:R-:W-:Y:S04]  /*0400*/  STG.E.64 desc[UR6][R2.64+0x10], R8 ;  /* 0x0000100802007986 */ /* 0x000fe8000c101b06 */
[----:B------:R-:W-:Y:S01]  /*0410*/  I2FP.F32.U32 R5, R4 ;  /* 0x0000000400057245 */ /* 0x000fe20000201000 */
[----:B------:R-:W-:Y:S04]  /*0420*/  STG.E.64 desc[UR6][R2.64], R22 ;  /* 0x0000001602007986 */ /* 0x000fe8000c101b06 */
[----:B------:R-:W-:-:S05]  /*0430*/  FFMA R21, R5, R16, 1.1641532182693481445e-10 ;  /* 0x2f00000005157423 */ /* 0x000fca0000000010 */
[----:B------:R0:W-:Y:S04]  /*0440*/  STG.E desc[UR6][R10.64+-0x4], R21 ;  /* 0xfffffc150a007986 */ /* 0x0001e8000c101906 */
[----:B------:R-:W2:Y:S04]  /*0450*/  LDG.E.64 R18, desc[UR6][R2.64] ;  /* 0x0000000602127981 */ /* 0x000ea8000c1e1b00 */
[----:B------:R-:W3:Y:S04]  /*0460*/  LDG.E.64 R4, desc[UR6][R2.64+0x10] ;  /* 0x0000100602047981 */ /* 0x000ee8000c1e1b00 */
[----:B------:R-:W4:Y:S01]  /*0470*/  LDG.E.64 R6, desc[UR6][R2.64+0x8] ;  /* 0x0000080602067981 */ /* 0x000f22000c1e1b00 */
[----:B--2---:R-:W-:Y:S01]  /*0480*/  SHF.R.U32.HI R20, RZ, 0x2, R19 ;  /* 0x00000002ff147819 */ /* 0x004fe20000011613 */
[----:B------:R-:W-:-:S03]  /*0490*/  VIADD R18, R18, 0x587c5 ;  /* 0x000587c512127836 */ /* 0x000fc60000000000 */
[----:B------:R-:W-:Y:S01]  /*04a0*/  LOP3.LUT R20, R20, R19, RZ, 0x3c, !PT ;  /* 0x0000001314147212 */ /* 0x000fe200078e3cff */
[----:B---3--:R-:W-:Y:S02]  /*04b0*/  IMAD.SHL.U32 R19, R5, 0x10, RZ ;  /* 0x0000001005137824 */ /* 0x008fe400078e00ff */
[----:B0-----:R-:W-:Y:S01]  /*04c0*/  IMAD.MOV.U32 R21, RZ, RZ, R4 ;  /* 0x000000ffff157224 */ /* 0x001fe200078e0004 */
[----:B------:R-:W-:-:S04]  /*04d0*/  SHF.L.U32 R26, R20, 0x1, RZ ;  /* 0x00000001141a7819 */ /* 0x000fc800000006ff */
[----:B------:R-:W-:Y:S01]  /*04e0*/  LOP3.LUT R26, R20, R26, R19, 0x96, !PT ;  /* 0x0000001a141a7212 */ /* 0x000fe200078e9613 */
[----:B----4-:R-:W-:Y:S02]  /*04f0*/  IMAD.MOV.U32 R20, RZ, RZ, R7 ;  /* 0x000000ffff147224 */ /* 0x010fe400078e0007 */
[----:B------:R-:W-:Y:S01]  /*0500*/  IMAD.MOV.U32 R19, RZ, RZ, R6 ;  /* 0x000000ffff137224 */ /* 0x000fe200078e0006 */
[----:B------:R-:W-:Y:S02]  /*0510*/  LOP3.LUT R9, R26, R5, RZ, 0x3c, !PT ;  /* 0x000000051a097212 */ /* 0x000fe400078e3cff */
[----:B------:R-:W-:Y:S03]  /*0520*/  STG.E.64 desc[UR6][R2.64+0x8], R20 ;  /* 0x0000081402007986 */ /* 0x000fe6000c101b06 */
[----:B------:R-:W-:Y:S01]  /*0530*/  IMAD.IADD R8, R9, 0x1, R18 ;  /* 0x0000000109087824 */ /* 0x000fe200078e0212 */
[----:B------:R0:W-:Y:S04]  /*0540*/  STG.E.64 desc[UR6][R2.64], R18 ;  /* 0x0000001202007986 */ /* 0x0001e8000c101b06 */
[----:B------:R-:W-:-:S02]  /*0550*/  I2FP.F32.U32 R23, R8 ;  /* 0x0000000800177245 */ /* 0x000fc40000201000 */
[----:B------:R-:W-:-:S03]  /*0560*/  MOV R8, R5 ;  /* 0x0000000500087202 */ /* 0x000fc60000000f00 */
[----:B------:R-:W-:Y:S02]  /*0570*/  FFMA R25, R23, R16, 1.1641532182693481445e-10 ;  /* 0x2f00000017197423 */ /* 0x000fe40000000010 */
[----:B------:R1:W-:Y:S04]  /*0580*/  STG.E.64 desc[UR6][R2.64+0x10], R8 ;  /* 0x0000100802007986 */ /* 0x0003e8000c101b06 */
[----:B------:R2:W-:Y:S04]  /*0590*/  STG.E desc[UR6][R10.64], R25 ;  /* 0x000000190a007986 */ /* 0x0005e8000c101906 */
[----:B------:R-:W3:Y:S04]  /*05a0*/  LDG.E.64 R22, desc[UR6][R2.64] ;  /* 0x0000000602167981 */ /* 0x000ee8000c1e1b00 */
[----:B------:R-:W4:Y:S04]  /*05b0*/  LDG.E.64 R4, desc[UR6][R2.64+0x10] ;  /* 0x0000100602047981 */ /* 0x000f28000c1e1b00 */
[----:B------:R-:W5:Y:S01]  /*05c0*/  LDG.E.64 R6, desc[UR6][R2.64+0x8] ;  /* 0x0000080602067981 */ /* 0x000f62000c1e1b00 */
[----:B------:R-:W-:-:S02]  /*05d0*/  VIADD R15, R15, 0x4 ;  /* 0x000000040f0f7836 */ /* 0x000fc40000000000 */
[----:B------:R-:W-:-:S03]  /*05e0*/  VIADD R14, R14, 0x4 ;  /* 0x000000040e0e7836 */ /* 0x000fc60000000000 */
[----:B------:R-:W-:Y:S02]  /*05f0*/  ISETP.NE.AND P1, PT, R15, RZ, PT ;  /* 0x000000ff0f00720c */ /* 0x000fe40003f25270 */
[----:B---3--:R-:W-:Y:S01]  /*0600*/  SHF.R.U32.HI R24, RZ, 0x2, R23 ;  /* 0x00000002ff187819 */ /* 0x008fe20000011617 */
[----:B------:R-:W-:-:S03]  /*0610*/  VIADD R22, R22, 0x587c5 ;  /* 0x000587c516167836 */ /* 0x000fc60000000000 */
[----:B------:R-:W-:Y:S01]  /*0620*/  LOP3.LUT R24, R24, R23, RZ, 0x3c, !PT ;  /* 0x0000001718187212 */ /* 0x000fe200078e3cff */
[----:B----4-:R-:W-:Y:S01]  /*0630*/  IMAD.SHL.U32 R23, R5, 0x10, RZ ;  /* 0x0000001005177824 */ /* 0x010fe200078e00ff */
[----:B0-----:R-:W-:Y:S02]  /*0640*/  MOV R19, R4 ;  /* 0x0000000400137202 */ /* 0x001fe40000000f00 */
[----:B------:R-:W-:Y:S01]  /*0650*/  SHF.L.U32 R26, R24, 0x1, RZ ;  /* 0x00000001181a7819 */ /* 0x000fe200000006ff */
[----:B-----5:R-:W-:-:S03]  /*0660*/  IMAD.MOV.U32 R18, RZ, RZ, R7 ;  /* 0x000000ffff127224 */ /* 0x020fc600078e0007 */
[----:B------:R-:W-:Y:S02]  /*0670*/  LOP3.LUT R26, R24, R26, R23, 0x96, !PT ;  /* 0x0000001a181a7212 */ /* 0x000fe400078e9617 */
[----:B------:R-:W-:Y:S01]  /*0680*/  MOV R23, R6 ;  /* 0x0000000600177202 */ /* 0x000fe20000000f00 */
[----:B------:R2:W-:Y:S01]  /*0690*/  STG.E.64 desc[UR6][R2.64+0x8], R18 ;  /* 0x0000081202007986 */ /* 0x0005e2000c101b06 */
[----:B-1----:R-:W-:-:S03]  /*06a0*/  LOP3.LUT R9, R26, R5, RZ, 0x3c, !PT ;  /* 0x000000051a097212 */ /* 0x002fc600078e3cff */
[----:B------:R2:W-:Y:S02]  /*06b0*/  STG.E.64 desc[UR6][R2.64], R22 ;  /* 0x0000001602007986 */ /* 0x0005e4000c101b06 */
[----:B------:R-:W-:-:S05]  /*06c0*/  IMAD.IADD R8, R9, 0x1, R22 ;  /* 0x0000000109087824 */ /* 0x000fca00078e0216 */
[----:B------:R-:W-:Y:S01]  /*06d0*/  I2FP.F32.U32 R21, R8 ;  /* 0x0000000800157245 */ /* 0x000fe20000201000 */
[----:B------:R-:W-:-:S04]  /*06e0*/  IMAD.MOV.U32 R8, RZ, RZ, R5 ;  /* 0x000000ffff087224 */ /* 0x000fc800078e0005 */
[----:B------:R-:W-:Y:S01]  /*06f0*/  FFMA R21, R21, R16, 1.1641532182693481445e-10 ;  /* 0x2f00000015157423 */ /* 0x000fe20000000010 */
[----:B------:R2:W-:Y:S04]  /*0700*/  STG.E.64 desc[UR6][R2.64+0x10], R8 ;  /* 0x0000100802007986 */ /* 0x0005e8000c101b06 */
[----:B------:R2:W-:Y:S01]  /*0710*/  STG.E desc[UR6][R10.64+0x4], R21 ;  /* 0x000004150a007986 */ /* 0x0005e2000c101906 */
[----:B------:R-:W-:Y:S05]  /*0720*/  @P1 BRA `(.L_x_2) ;  /* 0xfffffff800901947 */ /* 0x000fea000383ffff */
.L_x_1:
[----:B------:R-:W-:Y:S05]  /*0730*/  @!P0 EXIT ;  /* 0x000000000000894d */ /* 0x000fea0003800000 */
[----:B------:R-:W-:Y:S02]  /*0740*/  ISETP.NE.AND P0, PT, R17, 0x1, PT ;  /* 0x000000011100780c */ /* 0x000fe40003f05270 */
[----:B------:R-:W-:-:S04]  /*0750*/  LOP3.LUT R0, R0, 0x1, RZ, 0xc0, !PT ;  /* 0x0000000100007812 */ /* 0x000fc800078ec0ff */
[----:B------:R-:W-:-:S07]  /*0760*/  ISETP.NE.U32.AND P1, PT, R0, 0x1, PT ;  /* 0x000000010000780c */ /* 0x000fce0003f25070 */
[----:B------:R-:W-:Y:S06]  /*0770*/  @!P0 BRA `(.L_x_3) ;  /* 0x0000000000bc8947 */ /* 0x000fec0003800000 */
[----:B--2---:R-:W2:Y:S01]  /*0780*/  LDG.E.64 R10, desc[UR6][R2.64] ;  /* 0x00000006020a7981 */ /* 0x004ea2000c1e1b00 */
[----:B------:R-:W0:Y:S03]  /*0790*/  LDC.64 R8, c[0x0][0x388] ;  /* 0x0000e200ff087b82 */ /* 0x000e260000000a00 */
[----:B------:R-:W3:Y:S04]  /*07a0*/  LDG.E.64 R4, desc[UR6][R2.64+0x10] ;  /* 0x0000100602047981 */ /* 0x000ee8000c1e1b00 */
[----:B------:R-:W4:Y:S01]  /*07b0*/  LDG.E.64 R6, desc[UR6][R2.64+0x8] ;  /* 0x0000080602067981 */ /* 0x000f22000c1e1b00 */
[----:B------:R-:W-:-:S05]  /*07c0*/  IADD3 R17, PT, PT, R12, R13, RZ ;  /* 0x0000000d0c117210 */ /* 0x000fca0007ffe0ff */
[----:B0-----:R-:W-:Y:S01]  /*07d0*/  IMAD.WIDE R8, R17, 0x4, R8 ;  /* 0x0000000411087825 */ /* 0x001fe200078e0208 */
[----:B--2---:R-:W-:-:S03]  /*07e0*/  SHF.R.U32.HI R0, RZ, 0x2, R11 ;  /* 0x00000002ff007819 */ /* 0x004fc6000001160b */
[----:B------:R-:W-:Y:S01]  /*07f0*/  VIADD R10, R10, 0x587c5 ;  /* 0x000587c50a0a7836 */ /* 0x000fe20000000000 */
[----:B------:R-:W-:Y:S02]  /*0800*/  LOP3.LUT R0, R0, R11, RZ, 0x3c, !PT ;  /* 0x0000000b00007212 */ /* 0x000fe400078e3cff */
[----:B---3--:R-:W-:Y:S02]  /*0810*/  SHF.L.U32 R11, R5, 0x4, RZ ;  /* 0x00000004050b7819 */ /* 0x008fe400000006ff */
[----:B------:R-:W-:Y:S01]  /*0820*/  MOV R23, R4 ;  /* 0x0000000400177202 */ /* 0x000fe20000000f00 */
[----:B------:R-:W-:Y:S02]  /*0830*/  IMAD.SHL.U32 R14, R0, 0x2, RZ ;  /* 0x00000002000e7824 */ /* 0x000fe400078e00ff */
[----:B----4-:R-:W-:-:S03]  /*0840*/  IMAD.MOV.U32 R22, RZ, RZ, R7 ;  /* 0x000000ffff167224 */ /* 0x010fc600078e0007 */
[----:B------:R-:W-:Y:S01]  /*0850*/  LOP3.LUT R14, R0, R14, R11, 0x96, !PT ;  /* 0x0000000e000e7212 */ /* 0x000fe200078e960b */
[----:B------:R-:W-:Y:S01]  /*0860*/  IMAD.MOV.U32 R0, RZ, RZ, 0x2f800000 ;  /* 0x2f800000ff007424 */ /* 0x000fe200078e00ff */
[----:B------:R-:W-:Y:S02]  /*0870*/  STG.E.64 desc[UR6][R2.64+0x8], R22 ;  /* 0x0000081602007986 */ /* 0x000fe4000c101b06 */
[----:B------:R-:W-:Y:S01]  /*0880*/  LOP3.LUT R15, R14, R5, RZ, 0x3c, !PT ;  /* 0x000000050e0f7212 */ /* 0x000fe200078e3cff */
[----:B------:R-:W-:-:S04]  /*0890*/  IMAD.MOV.U32 R14, RZ, RZ, R5 ;  /* 0x000000ffff0e7224 */ /* 0x000fc800078e0005 */
[----:B------:R-:W-:Y:S01]  /*08a0*/  IMAD.IADD R11, R15, 0x1, R10 ;  /* 0x000000010f0b7824 */ /* 0x000fe200078e020a */
[----:B------:R0:W-:Y:S04]  /*08b0*/  STG.E.64 desc[UR6][R2.64+0x10], R14 ;  /* 0x0000100e02007986 */ /* 0x0001e8000c101b06 */
[----:B------:R-:W-:Y:S02]  /*08c0*/  I2FP.F32.U32 R17, R11 ;  /* 0x0000000b00117245 */ /* 0x000fe40000201000 */
[----:B------:R-:W-:-:S03]  /*08d0*/  MOV R11, R6 ;  /* 0x00000006000b7202 */ /* 0x000fc60000000f00 */
[----:B------:R-:W-:Y:S02]  /*08e0*/  FFMA R17, R17, R0, 1.1641532182693481445e-10 ;  /* 0x2f00000011117423 */ /* 0x000fe40000000000 */
[----:B------:R1:W-:Y:S04]  /*08f0*/  STG.E.64 desc[UR6][R2.64], R10 ;  /* 0x0000000a02007986 */ /* 0x0003e8000c101b06 */
[----:B------:R3:W-:Y:S04]  /*0900*/  STG.E desc[UR6][R8.64], R17 ;  /* 0x0000001108007986 */ /* 0x0007e8000c101906 */
[----:B------:R-:W2:Y:S04]  /*0910*/  LDG.E.64 R18, desc[UR6][R2.64] ;  /* 0x0000000602127981 */ /* 0x000ea8000c1e1b00 */
[----:B------:R-:W4:Y:S04]  /*0920*/  LDG.E.64 R6, desc[UR6][R2.64+0x10] ;  /* 0x0000100602067981 */ /* 0x000f28000c1e1b00 */
[----:B------:R-:W5:Y:S01]  /*0930*/  LDG.E.64 R4, desc[UR6][R2.64+0x8] ;  /* 0x0000080602047981 */ /* 0x000f62000c1e1b00 */
[----:B------:R-:W-:-:S02]  /*0940*/  IADD3 R13, PT, PT, R13, 0x2, RZ ;  /* 0x000000020d0d7810 */ /* 0x000fc40007ffe0ff */
[----:B--2---:R-:W-:Y:S02]  /*0950*/  SHF.R.U32.HI R16, RZ, 0x2, R19 ;  /* 0x00000002ff107819 */ /* 0x004fe40000011613 */
[----:B------:R-:W-:Y:S02]  /*0960*/  IADD3 R18, PT, PT, R18, 0x587c5, RZ ;  /* 0x000587c512127810 */ /* 0x000fe40007ffe0ff */
[----:B------:R-:W-:Y:S01]  /*0970*/  LOP3.LUT R16, R16, R19, RZ, 0x3c, !PT ;  /* 0x0000001310107212 */ /* 0x000fe200078e3cff */
[----:B----4-:R-:W-:Y:S02]  /*0980*/  IMAD.SHL.U32 R19, R7, 0x10, RZ ;  /* 0x0000001007137824 */ /* 0x010fe400078e00ff */
[----:B0-----:R-:W-:Y:S02]  /*0990*/  IMAD.MOV.U32 R15, RZ, RZ, R6 ;  /* 0x000000ffff0f7224 */ /* 0x001fe400078e0006 */
[----:B------:R-:W-:Y:S02]  /*09a0*/  IMAD.SHL.U32 R20, R16, 0x2, RZ ;  /* 0x0000000210147824 */ /* 0x000fe400078e00ff */
[----:B-----5:R-:W-:-:S03]  /*09b0*/  IMAD.MOV.U32 R14, RZ, RZ, R5 ;  /* 0x000000ffff0e7224 */ /* 0x020fc600078e0005 */
[----:B------:R-:W-:Y:S01]  /*09c0*/  LOP3.LUT R20, R16, R20, R19, 0x96, !PT ;  /* 0x0000001410147212 */ /* 0x000fe200078e9613 */
[----:B------:R-:W-:Y:S01]  /*09d0*/  IMAD.MOV.U32 R19, RZ, RZ, R4 ;  /* 0x000000ffff137224 */ /* 0x000fe200078e0004 */
[----:B------:R3:W-:Y:S02]  /*09e0*/  STG.E.64 desc[UR6][R2.64+0x8], R14 ;  /* 0x0000080e02007986 */ /* 0x0007e4000c101b06 */
[-C--:B------:R-:W-:Y:S02]  /*09f0*/  LOP3.LUT R21, R20, R7.reuse, RZ, 0x3c, !PT ;  /* 0x0000000714157212 */ /* 0x080fe400078e3cff */
[----:B------:R-:W-:Y:S01]  /*0a00*/  MOV R20, R7 ;  /* 0x0000000700147202 */ /* 0x000fe20000000f00 */
[----:B------:R3:W-:Y:S02]  /*0a10*/  STG.E.64 desc[UR6][R2.64], R18 ;  /* 0x0000001202007986 */ /* 0x0007e4000c101b06 */
[----:B-1----:R-:W-:Y:S02]  /*0a20*/  IMAD.IADD R10, R21, 0x1, R18 ;  /* 0x00000001150a7824 */ /* 0x002fe400078e0212 */
[----:B------:R3:W-:Y:S03]  /*0a30*/  STG.E.64 desc[UR6][R2.64+0x10], R20 ;  /* 0x0000101402007986 */ /* 0x0007e6000c101b06 */
[----:B------:R-:W-:-:S05]  /*0a40*/  I2FP.F32.U32 R11, R10 ;  /* 0x0000000a000b7245 */ /* 0x000fca0000201000 */
[----:B------:R-:W-:-:S05]  /*0a50*/  FFMA R11, R11, R0, 1.1641532182693481445e-10 ;  /* 0x2f0000000b0b7423 */ /* 0x000fca0000000000 */
[----:B------:R3:W-:Y:S02]  /*0a60*/  STG.E desc[UR6][R8.64+0x4], R11 ;  /* 0x0000040b08007986 */ /* 0x0007e4000c101906 */
.L_x_3:
[----:B------:R-:W-:Y:S05]  /*0a70*/  @P1 EXIT ;  /* 0x000000000000194d */ /* 0x000fea0003800000 */
[----:B--23--:R-:W2:Y:S01]  /*0a80*/  LDG.E.64 R10, desc[UR6][R2.64] ;  /* 0x00000006020a7981 */ /* 0x00cea2000c1e1b00 */
[----:B------:R-:W0:Y:S03]  /*0a90*/  LDC.64 R8, c[0x0][0x388] ;  /* 0x0000e200ff087b82 */ /* 0x000e260000000a00 */
[----:B------:R-:W3:Y:S04]  /*0aa0*/  LDG.E.64 R4, desc[UR6][R2.64+0x10] ;  /* 0x0000100602047981 */ /* 0x000ee8000c1e1b00 */
[----:B------:R-:W4:Y:S01]  /*0ab0*/  LDG.E.64 R6, desc[UR6][R2.64+0x8] ;  /* 0x0000080602067981 */ /* 0x000f22000c1e1b00 */
[----:B------:R-:W-:-:S05]  /*0ac0*/  IADD3 R17, PT, PT, R12, R13, RZ ;  /* 0x0000000d0c117210 */ /* 0x000fca0007ffe0ff */
[----:B0-----:R-:W-:Y:S01]  /*0ad0*/  IMAD.WIDE R8, R17, 0x4, R8 ;  /* 0x0000000411087825 */ /* 0x001fe200078e0208 */
[----:B--2---:R-:W-:Y:S02]  /*0ae0*/  SHF.R.U32.HI R0, RZ, 0x2, R11 ;  /* 0x00000002ff007819 */ /* 0x004fe4000001160b */
[----:B------:R-:W-:Y:S02]  /*0af0*/  IADD3 R10, PT, PT, R10, 0x587c5, RZ ;  /* 0x000587c50a0a7810 */ /* 0x000fe40007ffe0ff */
[----:B------:R-:W-:Y:S01]  /*0b00*/  LOP3.LUT R0, R0, R11, RZ, 0x3c, !PT ;  /* 0x0000000b00007212 */ /* 0x000fe200078e3cff */
[----:B---3--:R-:W-:Y:S02]  /*0b10*/  IMAD.SHL.U32 R11, R5, 0x10, RZ ;  /* 0x00000010050b7824 */ /* 0x008fe400078e00ff */
[----:B------:R-:W-:Y:S01]  /*0b20*/  IMAD.MOV.U32 R19, RZ, RZ, R4 ;  /* 0x000000ffff137224 */ /* 0x000fe200078e0004 */
[----:B----4-:R-:W-:Y:S01]  /*0b30*/  MOV R18, R7 ;  /* 0x0000000700127202 */ /* 0x010fe20000000f00 */
[----:B------:R-:W-:-:S04]  /*0b40*/  IMAD.SHL.U32 R14, R0, 0x2, RZ ;  /* 0x00000002000e7824 */ /* 0x000fc800078e00ff */
[----:B------:R-:W-:Y:S01]  /*0b50*/  STG.E.64 desc[UR6][R2.64+0x8], R18 ;  /* 0x0000081202007986 */ /* 0x000fe2000c101b06 */
[----:B------:R-:W-:Y:S01]  /*0b60*/  LOP3.LUT R14, R0, R14, R11, 0x96, !PT ;  /* 0x0000000e000e7212 */ /* 0x000fe200078e960b */
[----:B------:R-:W-:-:S03]  /*0b70*/  IMAD.MOV.U32 R11, RZ, RZ, 0x2f800000 ;  /* 0x2f800000ff0b7424 */ /* 0x000fc600078e00ff */
[----:B------:R-:W-:Y:S01]  /*0b80*/  LOP3.LUT R15, R14, R5, RZ, 0x3c, !PT ;  /* 0x000000050e0f7212 */ /* 0x000fe200078e3cff */
[----:B------:R-:W-:-:S04]  /*0b90*/  IMAD.MOV.U32 R14, RZ, RZ, R5 ;  /* 0x000000ffff0e7224 */ /* 0x000fc800078e0005 */
[----:B------:R-:W-:Y:S01]  /*0ba0*/  IMAD.IADD R0, R15, 0x1, R10 ;  /* 0x000000010f007824 */ /* 0x000fe200078e020a */
[----:B------:R-:W-:Y:S04]  /*0bb0*/  STG.E.64 desc[UR6][R2.64+0x10], R14 ;  /* 0x0000100e02007986 */ /* 0x000fe8000c101b06 */
[----:B------:R-:W-:-:S05]  /*0bc0*/  I2FP.F32.U32 R0, R0 ;  /* 0x0000000000007245 */ /* 0x000fca0000201000 */
[----:B------:R-:W-:Y:S01]  /*0bd0*/  FFMA R13, R0, R11, 1.1641532182693481445e-10 ;  /* 0x2f000000000d7423 */ /* 0x000fe2000000000b */
[----:B------:R-:W-:-:S05]  /*0be0*/  IMAD.MOV.U32 R11, RZ, RZ, R6 ;  /* 0x000000ffff0b7224 */ /* 0x000fca00078e0006 */
[----:B------:R-:W-:Y:S04]  /*0bf0*/  STG.E.64 desc[UR6][R2.64], R10 ;  /* 0x0000000a02007986 */ /* 0x000fe8000c101b06 */
[----:B------:R-:W-:Y:S01]  /*0c00*/  STG.E desc[UR6][R8.64], R13 ;  /* 0x0000000d08007986 */ /* 0x000fe2000c101906 */
[----:B------:R-:W-:Y:S05]  /*0c10*/  EXIT ;  /* 0x000000000000794d */ /* 0x000fea0003800000 */
.L_x_4:
        /* <DEDUP_REMOVED lines=14> */
.L_x_15:


//--------------------- .text._Z10initRandomjP17curandStateXORWOW --------------------------
	.section	.text._Z10initRandomjP17curandStateXORWOW,"ax",@progbits
	.align	128
        .global         _Z10initRandomjP17curandStateXORWOW
        .type           _Z10initRandomjP17curandStateXORWOW,@function
        .size           _Z10initRandomjP17curandStateXORWOW,(.L_x_16 - _Z10initRandomjP17curandStateXORWOW)
        .other          _Z10initRandomjP17curandStateXORWOW,@"STO_CUDA_ENTRY STV_DEFAULT"
_Z10initRandomjP17curandStateXORWOW:
.text._Z10initRandomjP17curandStateXORWOW:
[----:B------:R-:W-:Y:S01]  /*0000*/  LDC R1, c[0x0][0x37c] ;  /* 0x0000df00ff017b82 */ /* 0x000fe20000000800 */
[----:B------:R-:W0:Y:S07]  /*0010*/  S2R R13, SR_CTAID.X ;  /* 0x00000000000d7919 */ /* 0x000e2e0000002500 */
[----:B------:R-:W1:Y:S01]  /*0020*/  LDC R0, c[0x0][0x380] ;  /* 0x0000e000ff007b82 */ /* 0x000e620000000800 */
[----:B------:R-:W0:Y:S01]  /*0030*/  LDCU UR6, c[0x0][0x360] ;  /* 0x00006c00ff0677ac */ /* 0x000e220008000800 */
[----:B------:R-:W-:Y:S01]  /*0040*/  IMAD.MOV.U32 R5, RZ, RZ, -0x75bd8fc ;  /* 0xf8a42704ff057424 */ /* 0x000fe200078e00ff */
[----:B------:R-:W0:Y:S01]  /*0050*/  S2R R2, SR_TID.X ;  /* 0x0000000000027919 */ /* 0x000e220000002100 */
[----:B------:R-:W-:Y:S01]  /*0060*/  IMAD.MOV.U32 R8, RZ, RZ, -0x23270784 ;  /* 0xdcd8f87cff087424 */ /* 0x000fe200078e00ff */
[----:B------:R-:W2:Y:S01]  /*0070*/  LDCU.64 UR4, c[0x0][0x358] ;  /* 0x00006b00ff0477ac */ /* 0x000ea20008000a00 */
[----:B------:R-:W-:Y:S02]  /*0080*/  BSSY.RECONVERGENT B0, `(.L_x_5) ;  /* 0x00000df000007945 */ /* 0x000fe40003800200 */
[----:B------:R-:W3:Y:S01]  /*0090*/  LDC.64 R6, c[0x0][0x388] ;  /* 0x0000e200ff067b82 */ /* 0x000ee20000000a00 */
[----:B-1----:R-:W-:-:S05]  /*00a0*/  LOP3.LUT R0, R0, 0xaad26b49, RZ, 0x3c, !PT ;  /* 0xaad26b4900007812 */ /* 0x002fca00078e3cff */
[----:B------:R-:W-:-:S04]  /*00b0*/  IMAD R0, R0, 0x4182bed5, RZ ;  /* 0x4182bed500007824 */ /* 0x000fc800078e02ff */
[C---:B------:R-:W-:Y:S01]  /*00c0*/  VIADD R3, R0.reuse, 0x75bcd15 ;  /* 0x075bcd1500037836 */ /* 0x040fe20000000000 */
[C---:B------:R-:W-:Y:S01]  /*00d0*/  LOP3.LUT R4, R0.reuse, 0x159a55e5, RZ, 0x3c, !PT ;  /* 0x159a55e500047812 */ /* 0x040fe200078e3cff */
[----:B0-----:R-:W-:Y:S02]  /*00e0*/  IMAD R13, R13, UR6, R2 ;  /* 0x000000060d0d7c24 */ /* 0x001fe4000f8e0202 */
[----:B------:R-:W-:Y:S02]  /*00f0*/  VIADD R2, R0, 0xd9f6dc18 ;  /* 0xd9f6dc1800027836 */ /* 0x000fe40000000000 */
[C---:B---3--:R-:W-:Y:S01]  /*0100*/  IMAD.WIDE R6, R13.reuse, 0x30, R6 ;  /* 0x000000300d067825 */ /* 0x048fe200078e0206 */
[----:B------:R-:W-:-:S03]  /*0110*/  ISETP.NE.AND P0, PT, R13, RZ, PT ;  /* 0x000000ff0d00720c */ /* 0x000fc60003f05270 */
[----:B------:R-:W-:Y:S01]  /*0120*/  VIADD R9, R0, 0x583f19 ;  /* 0x00583f1900097836 */ /* 0x000fe20000000000 */
[----:B--2---:R0:W-:Y:S04]  /*0130*/  STG.E.64 desc[UR4][R6.64], R2 ;  /* 0x0000000206007986 */ /* 0x0041e8000c101b04 */
[----:B------:R0:W-:Y:S04]  /*0140*/  STG.E.64 desc[UR4][R6.64+0x8], R4 ;  /* 0x0000080406007986 */ /* 0x0001e8000c101b04 */
[----:B------:R0:W-:Y:S01]  /*0150*/  STG.E.64 desc[UR4][R6.64+0x10], R8 ;  /* 0x0000100806007986 */ /* 0x0001e2000c101b04 */
[----:B------:R-:W-:Y:S05]  /*0160*/  @!P0 BRA `(.L_x_6) ;  /* 0x0000000c00408947 */ /* 0x000fea0003800000 */
[----:B------:R-:W-:Y:S01]  /*0170*/  SHF.R.S32.HI R0, RZ, 0x1f, R13 ;  /* 0x0000001fff007819 */ /* 0x000fe2000001140d */
[----:B------:R-:W-:-:S07]  /*0180*/  IMAD.MOV.U32 R12, RZ, RZ, RZ ;  /* 0x000000ffff0c7224 */ /* 0x000fce00078e00ff */
.L_x_12:
[----:B0-----:R-:W-:Y:S01]  /*0190*/  LOP3.LUT R2, R13, 0x3, RZ, 0xc0, !PT ;  /* 0x000000030d027812 */ /* 0x001fe200078ec0ff */
[----:B------:R-:W-:Y:S03]  /*01a0*/  BSSY.RECONVERGENT B1, `(.L_x_7) ;  /* 0x00000c6000017945 */ /* 0x000fe60003800200 */
[----:B------:R-:W-:-:S04]  /*01b0*/  ISETP.NE.U32.AND P0, PT, R2, RZ, PT ;  /* 0x000000ff0200720c */ /* 0x000fc80003f05070 */
[----:B------:R-:W-:-:S13]  /*01c0*/  ISETP.NE.AND.EX P0, PT, RZ, RZ, PT, P0 ;  /* 0x000000ffff00720c */ /* 0x000fda0003f05300 */
[----:B------:R-:W-:Y:S05]  /*01d0*/  @!P0 BRA `(.L_x_8) ;  /* 0x0000000c00088947 */ /* 0x000fea0003800000 */
[----:B------:R-:W0:Y:S01]  /*01e0*/  LDC.64 R8, c[0x4][RZ] ;  /* 0x01000000ff087b82 */ /* 0x000e220000000a00 */
[----:B------:R-:W-:Y:S02]  /*01f0*/  IMAD.MOV.U32 R14, RZ, RZ, RZ ;  /* 0x000000ffff0e7224 */ /* 0x000fe400078e00ff */
[----:B0-----:R-:W-:-:S07]  /*0200*/  IMAD.WIDE.U32 R8, R12, 0xc80, R8 ;  /* 0x00000c800c087825 */ /* 0x001fce00078e0008 */
.L_x_11:
[----:B0-----:R-:W-:Y:S01]  /*0210*/  IMAD.MOV.U32 R15, RZ, RZ, RZ ;  /* 0x000000ffff0f7224 */ /* 0x001fe200078e00ff */
[----:B------:R-:W-:Y:S01]  /*0220*/  CS2R R2, SRZ ;  /* 0x0000000000027805 */ /* 0x000fe2000001ff00 */
[----:B------:R-:W-:Y:S01]  /*0230*/  IMAD.MOV.U32 R17, RZ, RZ, RZ ;  /* 0x000000ffff117224 */ /* 0x000fe200078e00ff */
[----:B------:R-:W-:-:S07]  /*0240*/  CS2R R4, SRZ ;  /* 0x0000000000047805 */ /* 0x000fce000001ff00 */
.L_x_10:
[----:B------:R-:W-:-:S05]  /*0250*/  IMAD.WIDE.U32 R10, R17, 0x4, R6 ;  /* 0x00000004110a7825 */ /* 0x000fca00078e0006 */
[----:B------:R0:W5:Y:S01]  /*0260*/  LDG.E R16, desc[UR4][R10.64+0x4] ;  /* 0x000004040a107981 */ /* 0x000162000c1e1900 */
[----:B------:R-:W-:-:S07]  /*0270*/  IMAD.MOV.U32 R19, RZ, RZ, RZ ;  /* 0x000000ffff137224 */ /* 0x000fce00078e00ff */
.L_x_9:
[----:B-----5:R-:W-:Y:S01]  /*0280*/  SHF.R.U32.HI R24, RZ, R19, R16 ;  /* 0x00000013ff187219 */ /* 0x020fe20000011610 */
[----:B0-----:R-:W-:-:S03]  /*0290*/  IMAD.SHL.U32 R10, R17, 0x20, RZ ;  /* 0x00000020110a7824 */ /* 0x001fc600078e00ff */
[----:B------:R-:W-:Y:S01]  /*02a0*/  LOP3.LUT R11, R24, 0x1, RZ, 0xc0, !PT ;  /* 0x00000001180b7812 */ /* 0x000fe200078ec0ff */
[----:B------:R-:W-:-:S03]  /*02b0*/  IMAD.IADD R10, R10, 0x1, R19 ;  /* 0x000000010a0a7824 */ /* 0x000fc600078e0213 */
[----:B------:R-:W-:Y:S01]  /*02c0*/  ISETP.NE.U32.AND P0, PT, R11, 0x1, PT ;  /* 0x000000010b00780c */ /* 0x000fe20003f05070 */
[----:B------:R-:W-:-:S03]  /*02d0*/  IMAD R11, R10, 0x5, RZ ;  /* 0x000000050a0b7824 */ /* 0x000fc600078e02ff */
[----:B------:R-:W-:Y:S01]  /*02e0*/  R2P PR, R24, 0x7e ;  /* 0x0000007e18007804 */ /* 0x000fe20000000000 */
[----:B------:R-:W-:-:S08]  /*02f0*/  IMAD.WIDE.U32 R10, R11, 0x4, R8 ;  /* 0x000000040b0a7825 */ /* 0x000fd000078e0008 */
[----:B------:R-:W2:Y:S04]  /*0300*/  @!P0 LDG.E R18, desc[UR4][R10.64] ;  /* 0x000000040a128981 */ /* 0x000ea8000c1e1900 */
[----:B------:R-:W3:Y:S04]  /*0310*/  @!P0 LDG.E R20, desc[UR4][R10.64+0x10] ;  /* 0x000010040a148981 */ /* 0x000ee8000c1e1900 */
[----:B------:R-:W4:Y:S04]  /*0320*/  @P1 LDG.E R22, desc[UR4][R10.64+0x14] ;  /* 0x000014040a161981 */ /* 0x000f28000c1e1900 */
[----:B------:R-:W4:Y:S04]  /*0330*/  @P2 LDG.E R26, desc[UR4][R10.64+0x28] ;  /* 0x000028040a1a2981 */ /* 0x000f28000c1e1900 */
[----:B------:R-:W4:Y:S04]  /*0340*/  @!P0 LDG.E R21, desc[UR4][R10.64+0x4] ;  /* 0x000004040a158981 */ /* 0x000f28000c1e1900 */
[----:B------:R-:W4:Y:S04]  /*0350*/  @!P0 LDG.E R23, desc[UR4][R10.64+0xc] ;  /* 0x00000c040a178981 */ /* 0x000f28000c1e1900 */
[----:B------:R-:W4:Y:S04]  /*0360*/  @P1 LDG.E R25, desc[UR4][R10.64+0x18] ;  /* 0x000018040a191981 */ /* 0x000f28000c1e1900 */
[----:B------:R-:W4:Y:S04]  /*0370*/  @P3 LDG.E R28, desc[UR4][R10.64+0x3c] ;  /* 0x00003c040a1c3981 */ /* 0x000f28000c1e1900 */
[----:B------:R-:W4:Y:S01]  /*0380*/  @P6 LDG.E R27, desc[UR4][R10.64+0x7c] ;  /* 0x00007c040a1b6981 */ /* 0x000f22000c1e1900 */
[----:B--2---:R-:W-:-:S03]  /*0390*/  @!P0 LOP3.LUT R15, R15, R18, RZ, 0x3c, !PT ;  /* 0x000000120f0f8212 */ /* 0x004fc600078e3cff */
[----:B------:R-:W2:Y:S01]  /*03a0*/  @!P0 LDG.E R18, desc[UR4][R10.64+0x8] ;  /* 0x000008040a128981 */ /* 0x000ea2000c1e1900 */
[----:B---3--:R-:W-:-:S03]  /*03b0*/  @!P0 LOP3.LUT R3, R3, R20, RZ, 0x3c, !PT ;  /* 0x0000001403038212 */ /* 0x008fc600078e3cff */
[----:B------:R-:W3:Y:S01]  /*03c0*/  @P1 LDG.E R20, desc[UR4][R10.64+0x24] ;  /* 0x000024040a141981 */ /* 0x000ee2000c1e1900 */
[----:B----4-:R-:W-:-:S03]  /*03d0*/  @P1 LOP3.LUT R15, R15, R22, RZ, 0x3c, !PT ;  /* 0x000000160f0f1212 */ /* 0x010fc600078e3cff */
[----:B------:R-:W4:Y:S01]  /*03e0*/  @P2 LDG.E R22, desc[UR4][R10.64+0x38] ;  /* 0x000038040a162981 */ /* 0x000f22000c1e1900 */
[----:B------:R-:W-:-:S03]  /*03f0*/  @P2 LOP3.LUT R15, R15, R26, RZ, 0x3c, !PT ;  /* 0x0000001a0f0f2212 */ /* 0x000fc600078e3cff */
[----:B------:R-:W4:Y:S01]  /*0400*/  @P4 LDG.E R26, desc[UR4][R10.64+0x50] ;  /* 0x000050040a1a4981 */ /* 0x000f22000c1e1900 */
[----:B------:R-:W-:-:S03]  /*0410*/  @!P0 LOP3.LUT R4, R4, R21, RZ, 0x3c, !PT ;  /* 0x0000001504048212 */ /* 0x000fc600078e3cff */
[----:B------:R-:W4:Y:S01]  /*0420*/  @P1 LDG.E R21, desc[UR4][R10.64+0x20] ;  /* 0x000020040a151981 */ /* 0x000f22000c1e1900 */
[----:B------:R-:W-:-:S03]  /*0430*/  @!P0 LOP3.LUT R2, R2, R23, RZ, 0x3c, !PT ;  /* 0x0000001702028212 */ /* 0x000fc600078e3cff */
[----:B------:R-:W4:Y:S01]  /*0440*/  @P2 LDG.E R23, desc[UR4][R10.64+0x2c] ;  /* 0x00002c040a172981 */ /* 0x000f22000c1e1900 */
[----:B------:R-:W-:-:S03]  /*0450*/  @P1 LOP3.LUT R4, R4, R25, RZ, 0x3c, !PT ;  /* 0x0000001904041212 */ /* 0x000fc600078e3cff */
[----:B------:R-:W4:Y:S01]  /*0460*/  @P2 LDG.E R25, desc[UR4][R10.64+0x34] ;  /* 0x000034040a192981 */ /* 0x000f22000c1e1900 */
[----:B--2---:R-:W-:-:S03]  /*0470*/  @!P0 LOP3.LUT R5, R5, R18, RZ, 0x3c, !PT ;  /* 0x0000001205058212 */ /* 0x004fc600078e3cff */
[----:B------:R-:W2:Y:S01]  /*0480*/  @P1 LDG.E R18, desc[UR4][R10.64+0x1c] ;  /* 0x00001c040a121981 */ /* 0x000ea2000c1e1900 */
[----:B---3--:R-:W-:-:S03]  /*0490*/  @P1 LOP3.LUT R3, R3, R20, RZ, 0x3c, !PT ;  /* 0x0000001403031212 */ /* 0x008fc600078e3cff */
[----:B------:R-:W3:Y:S01]  /*04a0*/  @P2 LDG.E R20, desc[UR4][R10.64+0x30] ;  /* 0x000030040a142981 */ /* 0x000ee2000c1e1900 */
[----:B----4-:R-:W-:-:S03]  /*04b0*/  @P2 LOP3.LUT R3, R3, R22, RZ, 0x3c, !PT ;  /* 0x0000001603032212 */ /* 0x010fc600078e3cff */
[----:B------:R-:W4:Y:S01]  /*04c0*/  @P3 LDG.E R22, desc[UR4][R10.64+0x4c] ;  /* 0x00004c040a163981 */ /* 0x000f22000c1e1900 */
[----:B------:R-:W-:-:S04]  /*04d0*/  @P3 LOP3.LUT R15, R15, R28, RZ, 0x3c, !PT ;  /* 0x0000001c0f0f3212 */ /* 0x000fc800078e3cff */
[----:B------:R-:W-:Y:S02]  /*04e0*/  @P4 LOP3.LUT R15, R15, R26, RZ, 0x3c, !PT ;  /* 0x0000001a0f0f4212 */ /* 0x000fe400078e3cff */
[----:B------:R-:W-:Y:S01]  /*04f0*/  @P1 LOP3.LUT R2, R2, R21, RZ, 0x3c, !PT ;  /* 0x0000001502021212 */ /* 0x000fe200078e3cff */
[----:B------:R-:W4:Y:S04]  /*0500*/  @P5 LDG.E R26, desc[UR4][R10.64+0x64] ;  /* 0x000064040a1a5981 */ /* 0x000f28000c1e1900 */
[----:B------:R-:W4:Y:S01]  /*0510*/  @P3 LDG.E R21, desc[UR4][R10.64+0x40] ;  /* 0x000040040a153981 */ /* 0x000f22000c1e1900 */
[----:B------:R-:W-:Y:S02]  /*0520*/  @P2 LOP3.LUT R4, R4, R23, RZ, 0x3c, !PT ;  /* 0x0000001704042212 */ /* 0x000fe400078e3cff */
[----:B------:R-:W-:Y:S01]  /*0530*/  @P2 LOP3.LUT R2, R2, R25, RZ, 0x3c, !PT ;  /* 0x0000001902022212 */ /* 0x000fe200078e3cff */
[----:B------:R-:W4:Y:S04]  /*0540*/  @P3 LDG.E R23, desc[UR4][R10.64+0x48] ;  /* 0x000048040a173981 */ /* 0x000f28000c1e1900 */
[----:B------:R-:W4:Y:S01]  /*0550*/  @P4 LDG.E R25, desc[UR4][R10.64+0x54] ;  /* 0x000054040a194981 */ /* 0x000f22000c1e1900 */
[----:B--2---:R-:W-:-:S03]  /*0560*/  @P1 LOP3.LUT R5, R5, R18, RZ, 0x3c, !PT ;  /* 0x0000001205051212 */ /* 0x004fc600078e3cff */
[----:B------:R-:W2:Y:S01]  /*0570*/  @P3 LDG.E R18, desc[UR4][R10.64+0x44] ;  /* 0x000044040a123981 */ /* 0x000ea2000c1e1900 */
[----:B---3--:R-:W-:-:S03]  /*0580*/  @P2 LOP3.LUT R5, R5, R20, RZ, 0x3c, !PT ;  /* 0x0000001405052212 */ /* 0x008fc600078e3cff */
[----:B------:R-:W3:Y:S01]  /*0590*/  @P4 LDG.E R20, desc[UR4][R10.64+0x58] ;  /* 0x000058040a144981 */ /* 0x000ee2000c1e1900 */
[----:B----4-:R-:W-:-:S03]  /*05a0*/  @P3 LOP3.LUT R3, R3, R22, RZ, 0x3c, !PT ;  /* 0x0000001603033212 */ /* 0x010fc600078e3cff */
[----:B------:R-:W4:Y:S01]  /*05b0*/  @P4 LDG.E R22, desc[UR4][R10.64+0x60] ;  /* 0x000060040a164981 */ /* 0x000f22000c1e1900 */
[----:B------:R-:W-:Y:S02]  /*05c0*/  LOP3.LUT P0, RZ, R24, 0x80, RZ, 0xc0, !PT ;  /* 0x0000008018ff7812 */ /* 0x000fe4000780c0ff */
[----:B------:R-:W-:Y:S02]  /*05d0*/  @P5 LOP3.LUT R15, R15, R26, RZ, 0x3c, !PT ;  /* 0x0000001a0f0f5212 */ /* 0x000fe400078e3cff */
[----:B------:R-:W4:Y:S01]  /*05e0*/  @P6 LDG.E R26, desc[UR4][R10.64+0x78] ;  /* 0x000078040a1a6981 */ /* 0x000f22000c1e1900 */
[----:B------:R-:W-:-:S03]  /*05f0*/  @P3 LOP3.LUT R4, R4, R21, RZ, 0x3c, !PT ;  /* 0x0000001504043212 */ /* 0x000fc600078e3cff */
[----:B------:R-:W4:Y:S01]  /*0600*/  @P4 LDG.E R21, desc[UR4][R10.64+0x5c] ;  /* 0x00005c040a154981 */ /* 0x000f22000c1e1900 */
[----:B------:R-:W-:-:S03]  /*0610*/  @P3 LOP3.LUT R2, R2, R23, RZ, 0x3c, !PT ;  /* 0x0000001702023212 */ /* 0x000fc600078e3cff */
[----:B------:R-:W4:Y:S01]  /*0620*/  @P5 LDG.E R23, desc[UR4][R10.64+0x68] ;  /* 0x000068040a175981 */ /* 0x000f22000c1e1900 */
[----:B------:R-:W-:-:S03]  /*0630*/  @P4 LOP3.LUT R4, R4, R25, RZ, 0x3c, !PT ;  /* 0x0000001904044212 */ /* 0x000fc600078e3cff */
[----:B------:R-:W4:Y:S01]  /*0640*/  @P5 LDG.E R25, desc[UR4][R10.64+0x70] ;  /* 0x000070040a195981 */ /* 0x000f22000c1e1900 */
[----:B--2---:R-:W-:-:S03]  /*0650*/  @P3 LOP3.LUT R5, R5, R18, RZ, 0x3c, !PT ;  /* 0x0000001205053212 */ /* 0x004fc600078e3cff */
[----:B------:R-:W2:Y:S01]  /*0660*/  @P5 LDG.E R18, desc[UR4][R10.64+0x6c] ;  /* 0x00006c040a125981 */ /* 0x000ea2000c1e1900 */
[----:B---3--:R-:W-:-:S03]  /*0670*/  @P4 LOP3.LUT R5, R5, R20, RZ, 0x3c, !PT ;  /* 0x0000001405054212 */ /* 0x008fc600078e3cff */
[----:B------:R-:W3:Y:S01]  /*0680*/  @P5 LDG.E R20, desc[UR4][R10.64+0x74] ;  /* 0x000074040a145981 */ /* 0x000ee2000c1e1900 */
[----:B----4-:R-:W-:-:S03]  /*0690*/  @P4 LOP3.LUT R3, R3, R22, RZ, 0x3c, !PT ;  /* 0x0000001603034212 */ /* 0x010fc600078e3cff */
[----:B------:R-:W4:Y:S01]  /*06a0*/  @P0 LDG.E R22, desc[UR4][R10.64+0x8c] ;  /* 0x00008c040a160981 */ /* 0x000f22000c1e1900 */
[----:B------:R-:W-:-:S03]  /*06b0*/  @P6 LOP3.LUT R15, R15, R26, RZ, 0x3c, !PT ;  /* 0x0000001a0f0f6212 */ /* 0x000fc600078e3cff */
        /* <DEDUP_REMOVED lines=13> */
[----:B------:R-:W-:Y:S02]  /*0790*/  @P6 LOP3.LUT R4, R4, R27, RZ, 0x3c, !PT ;  /* 0x0000001b04046212 */ /* 0x000fe400078e3cff */
[----:B------:R-:W-:Y:S02]  /*07a0*/  @P6 LOP3.LUT R2, R2, R21, RZ, 0x3c, !PT ;  /* 0x0000001502026212 */ /* 0x000fe400078e3cff */
[----:B------:R-:W-:Y:S02]  /*07b0*/  @P0 LOP3.LUT R4, R4, R23, RZ, 0x3c, !PT ;  /* 0x0000001704040212 */ /* 0x000fe400078e3cff */
[----:B------:R-:W-:Y:S02]  /*07c0*/  @P0 LOP3.LUT R2, R2, R25, RZ, 0x3c, !PT ;  /* 0x0000001902020212 */ /* 0x000fe400078e3cff */
[----:B--2---:R-:W-:Y:S02]  /*07d0*/  @P6 LOP3.LUT R5, R5, R18, RZ, 0x3c, !PT ;  /* 0x0000001205056212 */ /* 0x004fe400078e3cff */
[----:B---3--:R-:W-:-:S02]  /*07e0*/  @P6 LOP3.LUT R3, R3, R20, RZ, 0x3c, !PT ;  /* 0x0000001403036212 */ /* 0x008fc400078e3cff */
[----:B----4-:R-:W-:Y:S02]  /*07f0*/  @P0 LOP3.LUT R5, R5, R22, RZ, 0x3c, !PT ;  /* 0x0000001605050212 */ /* 0x010fe400078e3cff */
[----:B------:R-:W-:Y:S02]  /*0800*/  @P0 LOP3.LUT R3, R3, R26, RZ, 0x3c, !PT ;  /* 0x0000001a03030212 */ /* 0x000fe400078e3cff */
[----:B------:R-:W-:-:S13]  /*0810*/  R2P PR, R24.B1, 0x7f ;  /* 0x0000007f18007804 */ /* 0x000fda0000001000 */
[----:B------:R-:W2:Y:S04]  /*0820*/  @P0 LDG.E R18, desc[UR4][R10.64+0xa0] ;  /* 0x0000a0040a120981 */ /* 0x000ea8000c1e1900 */
[----:B------:R-:W3:Y:S04]  /*0830*/  @P1 LDG.E R22, desc[UR4][R10.64+0xb4] ;  /* 0x0000b4040a161981 */ /* 0x000ee8000c1e1900 */
[----:B------:R-:W4:Y:S04]  /*0840*/  @P2 LDG.E R26, desc[UR4][R10.64+0xc8] ;  /* 0x0000c8040a1a2981 */ /* 0x000f28000c1e1900 */
[----:B------:R-:W4:Y:S04]  /*0850*/  @P3 LDG.E R28, desc[UR4][R10.64+0xdc] ;  /* 0x0000dc040a1c3981 */ /* 0x000f28000c1e1900 */
[----:B------:R-:W4:Y:S04]  /*0860*/  @P0 LDG.E R23, desc[UR4][R10.64+0xa4] ;  /* 0x0000a4040a170981 */ /* 0x000f28000c1e1900 */
[----:B------:R-:W4:Y:S04]  /*0870*/  @P0 LDG.E R20, desc[UR4][R10.64+0xa8] ;  /* 0x0000a8040a140981 */ /* 0x000f28000c1e1900 */
[----:B------:R-:W4:Y:S04]  /*0880*/  @P4 LDG.E R25, desc[UR4][R10.64+0xf0] ;  /* 0x0000f0040a194981 */ /* 0x000f28000c1e1900 */
        /* <DEDUP_REMOVED lines=21> */
[----:B------:R-:W-:Y:S02]  /*09e0*/  LOP3.LUT P0, RZ, R24, 0x8000, RZ, 0xc0, !PT ;  /* 0x0000800018ff7812 */ /* 0x000fe4000780c0ff */
[----:B----4-:R-:W-:Y:S01]  /*09f0*/  @P5 LOP3.LUT R15, R15, R26, RZ, 0x3c, !PT ;  /* 0x0000001a0f0f5212 */ /* 0x010fe200078e3cff */
[----:B------:R-:W4:Y:S04]  /*0a00*/  @P3 LDG.E R24, desc[UR4][R10.64+0xe4] ;  /* 0x0000e4040a183981 */ /* 0x000f28000c1e1900 */
[----:B------:R-:W2:Y:S01]  /*0a10*/  @P6 LDG.E R26, desc[UR4][R10.64+0x118] ;  /* 0x000118040a1a6981 */ /* 0x000ea2000c1e1900 */
        /* <DEDUP_REMOVED lines=8> */
[----:B---3--:R-:W-:-:S03]  /*0aa0*/  @P2 LOP3.LUT R3, R3, R22, RZ, 0x3c, !PT ;  /* 0x0000001603032212 */ /* 0x008fc600078e3cff */
[----:B------:R-:W3:Y:S01]  /*0ab0*/  @P4 LDG.E R22, desc[UR4][R10.64+0x100] ;  /* 0x000100040a164981 */ /* 0x000ee2000c1e1900 */
[----:B--2---:R-:W-:-:S03]  /*0ac0*/  @P6 LOP3.LUT R15, R15, R26, RZ, 0x3c, !PT ;  /* 0x0000001a0f0f6212 */ /* 0x004fc600078e3cff */
[----:B------:R-:W2:Y:S01]  /*0ad0*/  @P0 LDG.E R26, desc[UR4][R10.64+0x12c] ;  /* 0x00012c040a1a0981 */ /* 0x000ea2000c1e1900 */
[----:B----4-:R-:W-:-:S03]  /*0ae0*/  @P2 LOP3.LUT R2, R2, R23, RZ, 0x3c, !PT ;  /* 0x0000001702022212 */ /* 0x010fc600078e3cff */
[----:B------:R-:W4:Y:S01]  /*0af0*/  @P4 LDG.E R23, desc[UR4][R10.64+0xfc] ;  /* 0x0000fc040a174981 */ /* 0x000f22000c1e1900 */
[----:B------:R-:W-:-:S03]  /*0b00*/  @P2 LOP3.LUT R5, R5, R20, RZ, 0x3c, !PT ;  /* 0x0000001405052212 */ /* 0x000fc600078e3cff */
[----:B------:R-:W4:Y:S01]  /*0b10*/  @P4 LDG.E R20, desc[UR4][R10.64+0xf8] ;  /* 0x0000f8040a144981 */ /* 0x000f22000c1e1900 */
[----:B------:R-:W-:Y:S02]  /*0b20*/  @P3 LOP3.LUT R2, R2, R27, RZ, 0x3c, !PT ;  /* 0x0000001b02023212 */ /* 0x000fe400078e3cff */
[----:B------:R-:W-:Y:S01]  /*0b30*/  @P3 LOP3.LUT R4, R4, R25, RZ, 0x3c, !PT ;  /* 0x0000001904043212 */ /* 0x000fe200078e3cff */
[----:B------:R-:W4:Y:S01]  /*0b40*/  @P5 LDG.E R27, desc[UR4][R10.64+0x110] ;  /* 0x000110040a1b5981 */ /* 0x000f22000c1e1900 */
[----:B------:R-:W-:-:S03]  /*0b50*/  @P3 LOP3.LUT R5, R5, R24, RZ, 0x3c, !PT ;  /* 0x0000001805053212 */ /* 0x000fc600078e3cff */
[----:B------:R-:W4:Y:S04]  /*0b60*/  @P5 LDG.E R25, desc[UR4][R10.64+0x108] ;  /* 0x000108040a195981 */ /* 0x000f28000c1e1900 */
        /* <DEDUP_REMOVED lines=19> */
[----:B------:R-:W-:-:S05]  /*0ca0*/  VIADD R19, R19, 0x10 ;  /* 0x0000001013137836 */ /* 0x000fca0000000000 */
[----:B------:R-:W-:Y:S02]  /*0cb0*/  ISETP.NE.AND P1, PT, R19, 0x20, PT ;  /* 0x000000201300780c */ /* 0x000fe40003f25270 */
[----:B------:R-:W-:Y:S02]  /*0cc0*/  @P5 LOP3.LUT R3, R3, R18, RZ, 0x3c, !PT ;  /* 0x0000001203035212 */ /* 0x000fe400078e3cff */
[----:B------:R-:W-:Y:S02]  /*0cd0*/  @P6 LOP3.LUT R4, R4, R21, RZ, 0x3c, !PT ;  /* 0x0000001504046212 */ /* 0x000fe400078e3cff */
[----:B---3--:R-:W-:-:S04]  /*0ce0*/  @P6 LOP3.LUT R3, R3, R22, RZ, 0x3c, !PT ;  /* 0x0000001603036212 */ /* 0x008fc800078e3cff */
[----:B--2---:R-:W-:Y:S02]  /*0cf0*/  @P0 LOP3.LUT R3, R3, R26, RZ, 0x3c, !PT ;  /* 0x0000001a03030212 */ /* 0x004fe400078e3cff */
[----:B----4-:R-:W-:Y:S02]  /*0d00*/  @P6 LOP3.LUT R2, R2, R23, RZ, 0x3c, !PT ;  /* 0x0000001702026212 */ /* 0x010fe400078e3cff */
[----:B------:R-:W-:Y:S02]  /*0d10*/  @P6 LOP3.LUT R5, R5, R20, RZ, 0x3c, !PT ;  /* 0x0000001405056212 */ /* 0x000fe400078e3cff */
[----:B------:R-:W-:Y:S02]  /*0d20*/  @P0 LOP3.LUT R2, R2, R27, RZ, 0x3c, !PT ;  /* 0x0000001b02020212 */ /* 0x000fe400078e3cff */
[----:B------:R-:W-:Y:S02]  /*0d30*/  @P0 LOP3.LUT R4, R4, R25, RZ, 0x3c, !PT ;  /* 0x0000001904040212 */ /* 0x000fe400078e3cff */
[----:B------:R-:W-:Y:S01]  /*0d40*/  @P0 LOP3.LUT R5, R5, R24, RZ, 0x3c, !PT ;  /* 0x0000001805050212 */ /* 0x000fe200078e3cff */
[----:B------:R-:W-:Y:S06]  /*0d50*/  @P1 BRA `(.L_x_9) ;  /* 0xfffffff400481947 */ /* 0x000fec000383ffff */
[----:B------:R-:W-:-:S05]  /*0d60*/  VIADD R17, R17, 0x1 ;  /* 0x0000000111117836 */ /* 0x000fca0000000000 */
[----:B------:R-:W-:-:S13]  /*0d70*/  ISETP.NE.AND P0, PT, R17, 0x5, PT ;  /* 0x000000051100780c */ /* 0x000fda0003f05270 */
[----:B------:R-:W-:Y:S05]  /*0d80*/  @P0 BRA `(.L_x_10) ;  /* 0xfffffff400300947 */ /* 0x000fea000383ffff */
[----:B------:R0:W-:Y:S01]  /*0d90*/  STG.E.64 desc[UR4][R6.64+0x8], R4 ;  /* 0x0000080406007986 */ /* 0x0001e2000c101b04 */
[----:B------:R-:W-:Y:S01]  /*0da0*/  VIADD R14, R14, 0x1 ;  /* 0x000000010e0e7836 */ /* 0x000fe20000000000 */
[----:B------:R-:W-:Y:S02]  /*0db0*/  LOP3.LUT R11, R13, 0x3, RZ, 0xc0, !PT ;  /* 0x000000030d0b7812 */ /* 0x000fe400078ec0ff */
[----:B------:R0:W-:Y:S02]  /*0dc0*/  STG.E.64 desc[UR4][R6.64+0x10], R2 ;  /* 0x0000100206007986 */ /* 0x0001e4000c101b04 */
[----:B------:R-:W-:Y:S02]  /*0dd0*/  ISETP.GE.U32.AND P0, PT, R14, R11, PT ;  /* 0x0000000b0e00720c */ /* 0x000fe40003f06070 */
[----:B------:R0:W-:Y:S11]  /*0de0*/  STG.E desc[UR4][R6.64+0x4], R15 ;  /* 0x0000040f06007986 */ /* 0x0001f6000c101904 */
[----:B------:R-:W-:Y:S05]  /*0df0*/  @!P0 BRA `(.L_x_11) ;  /* 0xfffffff400048947 */ /* 0x000fea000383ffff */
.L_x_8:
[----:B------:R-:W-:Y:S05]  /*0e00*/  BSYNC.RECONVERGENT B1 ;  /* 0x0000000000017941 */ /* 0x000fea0003800200 */
.L_x_7:
[C---:B------:R-:W-:Y:S01]  /*0e10*/  ISETP.GT.U32.AND P0, PT, R13.reuse, 0x3, PT ;  /* 0x000000030d00780c */ /* 0x040fe20003f04070 */
[----:B------:R-:W-:Y:S01]  /*0e20*/  VIADD R12, R12, 0x1 ;  /* 0x000000010c0c7836 */ /* 0x000fe20000000000 */
[--C-:B------:R-:W-:Y:S02]  /*0e30*/  SHF.R.U64 R13, R13, 0x2, R0.reuse ;  /* 0x000000020d0d7819 */ /* 0x100fe40000001200 */
[----:B------:R-:W-:Y:S02]  /*0e40*/  ISETP.GT.U32.AND.EX P0, PT, R0, RZ, PT, P0 ;  /* 0x000000ff0000720c */ /* 0x000fe40003f04100 */
[----:B------:R-:W-:-:S11]  /*0e50*/  SHF.R.U32.HI R0, RZ, 0x2, R0 ;  /* 0x00000002ff007819 */ /* 0x000fd60000011600 */
[----:B------:R-:W-:Y:S05]  /*0e60*/  @P0 BRA `(.L_x_12) ;  /* 0xfffffff000c80947 */ /* 0x000fea000383ffff */
.L_x_6:
[----:B------:R-:W-:Y:S05]  /*0e70*/  BSYNC.RECONVERGENT B0 ;  /* 0x0000000000007941 */ /* 0x000fea0003800200 */
.L_x_5:
[----:B------:R-:W-:Y:S04]  /*0e80*/  STG.E.64 desc[UR4][R6.64+0x18], RZ ;  /* 0x000018ff06007986 */ /* 0x000fe8000c101b04 */
[----:B------:R-:W-:Y:S04]  /*0e90*/  STG.E desc[UR4][R6.64+0x20], RZ ;  /* 0x000020ff06007986 */ /* 0x000fe8000c101904 */
[----:B------:R-:W-:Y:S01]  /*0ea0*/  STG.E.64 desc[UR4][R6.64+0x28], RZ ;  /* 0x000028ff06007986 */ /* 0x000fe2000c101b04 */
[----:B------:R-:W-:Y:S05]  /*0eb0*/  EXIT ;  /* 0x000000000000794d */ /* 0x000fea0003800000 */
.L_x_13:
        /* <DEDUP_REMOVED lines=12> */
.L_x_16:


//--------------------- .nv.global.init           --------------------------
	.section	.nv.global.init,"aw",@progbits
	.align	4
.nv.global.init:
	.type		mrg32k3aM1SubSeq,@object
	.size		mrg32k3aM1SubSeq,(mrg32k3aM2SubSeq - mrg32k3aM1SubSeq)
mrg32k3aM1SubSeq:
        /*0000*/ 	.byte	0x0b, 0xcc, 0xee, 0x04, 0x73, 0x29, 0x8b, 0x6f, 0xf6, 0x53, 0x03, 0xf6, 0x23, 0xf6, 0xea, 0xda
        /* <DEDUP_REMOVED lines=125> */
	.type		mrg32k3aM2SubSeq,@object
	.size		mrg32k3aM2SubSeq,(mrg32k3aM1 - mrg32k3aM2SubSeq)
mrg32k3aM2SubSeq:
        /* <DEDUP_REMOVED lines=126> */
	.type		mrg32k3aM1,@object
	.size		mrg32k3aM1,(mrg32k3aM1Seq - mrg32k3aM1)
mrg32k3aM1:
        /* <DEDUP_REMOVED lines=144> */
	.type		mrg32k3aM1Seq,@object
	.size		mrg32k3aM1Seq,(mrg32k3aM2 - mrg32k3aM1Seq)
mrg32k3aM1Seq:
        /* <DEDUP_REMOVED lines=144> */
	.type		mrg32k3aM2,@object
	.size		mrg32k3aM2,(mrg32k3aM2Seq - mrg32k3aM2)
mrg32k3aM2:
        /* <DEDUP_REMOVED lines=144> */
	.type		mrg32k3aM2Seq,@object
	.size		mrg32k3aM2Seq,(precalc_xorwow_matrix - mrg32k3aM2Seq)
mrg32k3aM2Seq:
        /* <DEDUP_REMOVED lines=144> */
	.type		precalc_xorwow_matrix,@object
	.size		precalc_xorwow_matrix,(precalc_xorwow_offset_matrix - precalc_xorwow_matrix)
precalc_xorwow_matrix:
        /* <DEDUP_REMOVED lines=6400> */
	.type		precalc_xorwow_offset_matrix,@object
	.size		precalc_xorwow_offset_matrix,(.L_1 - precalc_xorwow_offset_matrix)
precalc_xorwow_offset_matrix:
        /* <DEDUP_REMOVED lines=6400> */
.L_1:


//--------------------- .nv.shared.reserved.0     --------------------------
	.section	.nv.shared.reserved.0,"aw",@nobits
	.weak		__nv_reservedSMEM_offset_0_alias
	.size		__nv_reservedSMEM_offset_0_alias, 0, 64
	.other		__nv_reservedSMEM_offset_0_alias,@"STO_CUDA_RESERVED_SHARED STV_DEFAULT"
__nv_reservedSMEM_offset_0_alias:
	.zero		0
	.zero		64


//--------------------- .nv.constant0._Z22translateSpinsToColorsPf --------------------------
	.section	.nv.constant0._Z22translateSpinsToColorsPf,"a",@progbits
	.sectionflags	@""
	.align	4
.nv.constant0._Z22translateSpinsToColorsPf:
	.zero		904


//--------------------- .nv.constant0._Z10genRandomsP17curandStateXORWOWPfi --------------------------
	.section	.nv.constant0._Z10genRandomsP17curandStateXORWOWPfi,"a",@progbits
	.sectionflags	@""
	.align	4
.nv.constant0._Z10genRandomsP17curandStateXORWOWPfi:
	.zero		916


//--------------------- .nv.constant0._Z10initRandomjP17curandStateXORWOW --------------------------
	.section	.nv.constant0._Z10initRandomjP17curandStateXORWOW,"a",@progbits
	.sectionflags	@""
	.align	4
.nv.constant0._Z10initRandomjP17curandStateXORWOW:
	.zero		912


//--------------------- SYMBOLS --------------------------

	.type		.nv.reservedSmem.offset0,@object
	.size		.nv.reservedSmem.offset0,0x4
